	.target	sm_100a

	.elftype	@"ET_EXEC"


//--------------------- .note.nv.tkinfo           --------------------------
	.section	.note.nv.tkinfo,"",@"SHT_NOTE"
	.sectionflags	@"SHF_NOTE_NV_TKINFO"
	.tkinfo
        /*0018*/ 	.word	0x00000002
        /*0030*/ 	.string	""
        /*0030*/ 	.string	"ptxas"
        /*0030*/ 	.string	"Cuda compilation tools, release 13.0, V13.0.88"
        /*0030*/ 	.string	"Build cuda_13.0.r13.0/compiler.36424714_0"
        /*0030*/ 	.string	"-arch sm_100a -m 64 "



//--------------------- .note.nv.cuinfo           --------------------------
	.section	.note.nv.cuinfo,"",@"SHT_NOTE"
	.sectionflags	@"SHF_NOTE_NV_CUINFO"
        /*0018*/ 	.short	0x0002
        /*001a*/ 	.short	0x0064
        /*001c*/ 	.short	0x0082
	.zero		2


//--------------------- .nv.info                  --------------------------
	.section	.nv.info,"",@"SHT_CUDA_INFO"
	.align	4


	//----- nvinfo : EIATTR_REGCOUNT
	.align		4
        /*0000*/ 	.byte	0x04, 0x2f
        /*0002*/ 	.short	(.L_20 - .L_19)
	.align		4
.L_19:
        /*0004*/ 	.word	index@(_ZN7cutlass13device_kernelINS_4gemm6kernel13GemmUniversalIN4cute5tupleIJiiiiEEENS1_10collective13CollectiveMmaINS1_35MainloopSm100TmaUmmaWarpSpecializedILi11ELi2ELi2ENS5_IJNS4_1CILi2EEENSA_ILi1EEESC_EEEEENS5_IJNSA_ILi256EEESF_NSA_ILi64EEEEEENS_12float_e4m3_tENS5_IJlSC_lEEESI_SJ_NS4_8TiledMMAINS4_8MMA_AtomIJNS4_10MMA_TraitsINS4_25SM100_MMA_F8F6F4_2x1SM_SSEJSI_SI_fSF_SF_NS4_17integral_constantINS4_4UMMA5MajorELSQ_0EEESR_NSO_INSP_7ScaleInELSS_0EEEST_EEEEEENS4_6LayoutINS5_IJSC_SC_SC_EEENS5_IJNSA_ILi0EEESY_SY_EEEEENS5_IJNS4_10UnderscoreES11_S11_EEEEENS4_18SM100_TMA_2SM_LOADENS4_14ComposedLayoutINS4_7SwizzleILi2ELi4ELi3EEENS4_18smem_ptr_flag_bitsILi8EEENSW_INS5_IJNSA_ILi8EEESG_EEENS5_IJSG_SC_EEEEEEEvNS4_8identityES14_S1E_vS1F_EENS_8epilogue10collective18CollectiveEpilogueINS1H_23Sm100TmaWarpSpecializedILi4ELi2ELi64ELb0ELb0EEEJNS5_IJNSA_ILi128EEESF_SG_EEENS5_IJNSW_IS1M_SC_EENSW_ISG_SC_EEEEESI_SJ_SI_SJ_NS1H_6fusion15FusionCallbacksIS1L_NS1R_17LinCombPerRowBiasISI_fSI_SI_fLi16ELNS_15FloatRoundStyleE2EEES1N_S1Q_JEEENS4_5SM1004TMEM4LOAD26SM100_TMEM_LOAD_32dp32b64xENS4_13SM90_TMA_LOADES1E_NS4_39AutoVectorizingCopyWithAssumedAlignmentILi128EEENS4_14SM90_TMA_STOREES1E_S23_S23_EEEvvEEEEvNT_6ParamsE)
        /*0008*/ 	.word	0x000000ca


	//----- nvinfo : EIATTR_FRAME_SIZE
	.align		4
.L_20:
        /*000c*/ 	.byte	0x04, 0x11
        /*000e*/ 	.short	(.L_22 - .L_21)
	.align		4
.L_21:
        /*0010*/ 	.word	index@($__internal_2_$__cuda_sm10x_tcgen05_guardrail_trap_unallocated_columns_being_dealloced)
        /*0014*/ 	.word	0x00000000


	//----- nvinfo : EIATTR_FRAME_SIZE
	.align		4
.L_22:
        /*0018*/ 	.byte	0x04, 0x11
        /*001a*/ 	.short	(.L_24 - .L_23)
	.align		4
.L_23:
        /*001c*/ 	.word	index@($__internal_1_$__cuda_sm10x_tcgen05_guardrail_trap_phase_invalid_during_alloc)
        /*0020*/ 	.word	0x00000000


	//----- nvinfo : EIATTR_FRAME_SIZE
	.align		4
.L_24:
        /*0024*/ 	.byte	0x04, 0x11
        /*0026*/ 	.short	(.L_26 - .L_25)
	.align		4
.L_25:
        /*0028*/ 	.word	index@($__internal_0_$__cuda_sm10x_tcgen05_guardrail_trap_col_being_dealloced_not_returned_by_alloc)
        /*002c*/ 	.word	0x00000000


	//----- nvinfo : EIATTR_FRAME_SIZE
	.align		4
.L_26:
        /*0030*/ 	.byte	0x04, 0x11
        /*0032*/ 	.short	(.L_28 - .L_27)
	.align		4
.L_27:
        /*0034*/ 	.word	index@(_ZN7cutlass13device_kernelINS_4gemm6kernel13GemmUniversalIN4cute5tupleIJiiiiEEENS1_10collective13CollectiveMmaINS1_35MainloopSm100TmaUmmaWarpSpecializedILi11ELi2ELi2ENS5_IJNS4_1CILi2EEENSA_ILi1EEESC_EEEEENS5_IJNSA_ILi256EEESF_NSA_ILi64EEEEEENS_12float_e4m3_tENS5_IJlSC_lEEESI_SJ_NS4_8TiledMMAINS4_8MMA_AtomIJNS4_10MMA_TraitsINS4_25SM100_MMA_F8F6F4_2x1SM_SSEJSI_SI_fSF_SF_NS4_17integral_constantINS4_4UMMA5MajorELSQ_0EEESR_NSO_INSP_7ScaleInELSS_0EEEST_EEEEEENS4_6LayoutINS5_IJSC_SC_SC_EEENS5_IJNSA_ILi0EEESY_SY_EEEEENS5_IJNS4_10UnderscoreES11_S11_EEEEENS4_18SM100_TMA_2SM_LOADENS4_14ComposedLayoutINS4_7SwizzleILi2ELi4ELi3EEENS4_18smem_ptr_flag_bitsILi8EEENSW_INS5_IJNSA_ILi8EEESG_EEENS5_IJSG_SC_EEEEEEEvNS4_8identityES14_S1E_vS1F_EENS_8epilogue10collective18CollectiveEpilogueINS1H_23Sm100TmaWarpSpecializedILi4ELi2ELi64ELb0ELb0EEEJNS5_IJNSA_ILi128EEESF_SG_EEENS5_IJNSW_IS1M_SC_EENSW_ISG_SC_EEEEESI_SJ_SI_SJ_NS1H_6fusion15FusionCallbacksIS1L_NS1R_17LinCombPerRowBiasISI_fSI_SI_fLi16ELNS_15FloatRoundStyleE2EEES1N_S1Q_JEEENS4_5SM1004TMEM4LOAD26SM100_TMEM_LOAD_32dp32b64xENS4_13SM90_TMA_LOADES1E_NS4_39AutoVectorizingCopyWithAssumedAlignmentILi128EEENS4_14SM90_TMA_STOREES1E_S23_S23_EEEvvEEEEvNT_6ParamsE)
        /*0038*/ 	.word	0x00000000


	//----- nvinfo : EIATTR_MIN_STACK_SIZE
	.align		4
.L_28:
        /*003c*/ 	.byte	0x04, 0x12
        /*003e*/ 	.short	(.L_30 - .L_29)
	.align		4
.L_29:
        /*0040*/ 	.word	index@(_ZN7cutlass13device_kernelINS_4gemm6kernel13GemmUniversalIN4cute5tupleIJiiiiEEENS1_10collective13CollectiveMmaINS1_35MainloopSm100TmaUmmaWarpSpecializedILi11ELi2ELi2ENS5_IJNS4_1CILi2EEENSA_ILi1EEESC_EEEEENS5_IJNSA_ILi256EEESF_NSA_ILi64EEEEEENS_12float_e4m3_tENS5_IJlSC_lEEESI_SJ_NS4_8TiledMMAINS4_8MMA_AtomIJNS4_10MMA_TraitsINS4_25SM100_MMA_F8F6F4_2x1SM_SSEJSI_SI_fSF_SF_NS4_17integral_constantINS4_4UMMA5MajorELSQ_0EEESR_NSO_INSP_7ScaleInELSS_0EEEST_EEEEEENS4_6LayoutINS5_IJSC_SC_SC_EEENS5_IJNSA_ILi0EEESY_SY_EEEEENS5_IJNS4_10UnderscoreES11_S11_EEEEENS4_18SM100_TMA_2SM_LOADENS4_14ComposedLayoutINS4_7SwizzleILi2ELi4ELi3EEENS4_18smem_ptr_flag_bitsILi8EEENSW_INS5_IJNSA_ILi8EEESG_EEENS5_IJSG_SC_EEEEEEEvNS4_8identityES14_S1E_vS1F_EENS_8epilogue10collective18CollectiveEpilogueINS1H_23Sm100TmaWarpSpecializedILi4ELi2ELi64ELb0ELb0EEEJNS5_IJNSA_ILi128EEESF_SG_EEENS5_IJNSW_IS1M_SC_EENSW_ISG_SC_EEEEESI_SJ_SI_SJ_NS1H_6fusion15FusionCallbacksIS1L_NS1R_17LinCombPerRowBiasISI_fSI_SI_fLi16ELNS_15FloatRoundStyleE2EEES1N_S1Q_JEEENS4_5SM1004TMEM4LOAD26SM100_TMEM_LOAD_32dp32b64xENS4_13SM90_TMA_LOADES1E_NS4_39AutoVectorizingCopyWithAssumedAlignmentILi128EEENS4_14SM90_TMA_STOREES1E_S23_S23_EEEvvEEEEvNT_6ParamsE)
        /*0044*/ 	.word	0x00000000
.L_30:


//--------------------- .nv.compat                --------------------------
	.section	.nv.compat,"",@"SHT_CUDA_COMPAT_INFO"
	.align	4
        /*0000*/ 	.byte	0x02, 0x09, 0x01, 0x00, 0x02, 0x02, 0x02, 0x00, 0x02, 0x05, 0x05, 0x00, 0x03, 0x07, 0x01, 0x01
        /*0010*/ 	.byte	0x02, 0x03, 0x01, 0x00, 0x02, 0x06, 0x01, 0x00, 0x04, 0x0b, 0x08, 0x00, 0x09, 0x00, 0x00, 0x00
        /*0020*/ 	.byte	0x00, 0x00, 0x00, 0x00


//--------------------- .nv.info._ZN7cutlass13device_kernelINS_4gemm6kernel13GemmUniversalIN4cute5tupleIJiiiiEEENS1_10collective13CollectiveMmaINS1_35MainloopSm100TmaUmmaWarpSpecializedILi11ELi2ELi2ENS5_IJNS4_1CILi2EEENSA_ILi1EEESC_EEEEENS5_IJNSA_ILi256EEESF_NSA_ILi64EEEEEENS_12float_e4m3_tENS5_IJlSC_lEEESI_SJ_NS4_8TiledMMAINS4_8MMA_AtomIJNS4_10MMA_TraitsINS4_25SM100_MMA_F8F6F4_2x1SM_SSEJSI_SI_fSF_SF_NS4_17integral_constantINS4_4UMMA5MajorELSQ_0EEESR_NSO_INSP_7ScaleInELSS_0EEEST_EEEEEENS4_6LayoutINS5_IJSC_SC_SC_EEENS5_IJNSA_ILi0EEESY_SY_EEEEENS5_IJNS4_10UnderscoreES11_S11_EEEEENS4_18SM100_TMA_2SM_LOADENS4_14ComposedLayoutINS4_7SwizzleILi2ELi4ELi3EEENS4_18smem_ptr_flag_bitsILi8EEENSW_INS5_IJNSA_ILi8EEESG_EEENS5_IJSG_SC_EEEEEEEvNS4_8identityES14_S1E_vS1F_EENS_8epilogue10collective18CollectiveEpilogueINS1H_23Sm100TmaWarpSpecializedILi4ELi2ELi64ELb0ELb0EEEJNS5_IJNSA_ILi128EEESF_SG_EEENS5_IJNSW_IS1M_SC_EENSW_ISG_SC_EEEEESI_SJ_SI_SJ_NS1H_6fusion15FusionCallbacksIS1L_NS1R_17LinCombPerRowBiasISI_fSI_SI_fLi16ELNS_15FloatRoundStyleE2EEES1N_S1Q_JEEENS4_5SM1004TMEM4LOAD26SM100_TMEM_LOAD_32dp32b64xENS4_13SM90_TMA_LOADES1E_NS4_39AutoVectorizingCopyWithAssumedAlignmentILi128EEENS4_14SM90_TMA_STOREES1E_S23_S23_EEEvvEEEEvNT_6ParamsE --------------------------
	.section	.nv.info._ZN7cutlass13device_kernelINS_4gemm6kernel13GemmUniversalIN4cute5tupleIJiiiiEEENS1_10collective13CollectiveMmaINS1_35MainloopSm100TmaUmmaWarpSpecializedILi11ELi2ELi2ENS5_IJNS4_1CILi2EEENSA_ILi1EEESC_EEEEENS5_IJNSA_ILi256EEESF_NSA_ILi64EEEEEENS_12float_e4m3_tENS5_IJlSC_lEEESI_SJ_NS4_8TiledMMAINS4_8MMA_AtomIJNS4_10MMA_TraitsINS4_25SM100_MMA_F8F6F4_2x1SM_SSEJSI_SI_fSF_SF_NS4_17integral_constantINS4_4UMMA5MajorELSQ_0EEESR_NSO_INSP_7ScaleInELSS_0EEEST_EEEEEENS4_6LayoutINS5_IJSC_SC_SC_EEENS5_IJNSA_ILi0EEESY_SY_EEEEENS5_IJNS4_10UnderscoreES11_S11_EEEEENS4_18SM100_TMA_2SM_LOADENS4_14ComposedLayoutINS4_7SwizzleILi2ELi4ELi3EEENS4_18smem_ptr_flag_bitsILi8EEENSW_INS5_IJNSA_ILi8EEESG_EEENS5_IJSG_SC_EEEEEEEvNS4_8identityES14_S1E_vS1F_EENS_8epilogue10collective18CollectiveEpilogueINS1H_23Sm100TmaWarpSpecializedILi4ELi2ELi64ELb0ELb0EEEJNS5_IJNSA_ILi128EEESF_SG_EEENS5_IJNSW_IS1M_SC_EENSW_ISG_SC_EEEEESI_SJ_SI_SJ_NS1H_6fusion15FusionCallbacksIS1L_NS1R_17LinCombPerRowBiasISI_fSI_SI_fLi16ELNS_15FloatRoundStyleE2EEES1N_S1Q_JEEENS4_5SM1004TMEM4LOAD26SM100_TMEM_LOAD_32dp32b64xENS4_13SM90_TMA_LOADES1E_NS4_39AutoVectorizingCopyWithAssumedAlignmentILi128EEENS4_14SM90_TMA_STOREES1E_S23_S23_EEEvvEEEEvNT_6ParamsE,"",@"SHT_CUDA_INFO"
	.sectionflags	@""
	.align	4


	//----- nvinfo : EIATTR_CUDA_API_VERSION
	.align		4
        /*0000*/ 	.byte	0x04, 0x37
        /*0002*/ 	.short	(.L_32 - .L_31)
.L_31:
        /*0004*/ 	.word	0x00000082


	//----- nvinfo : EIATTR_KPARAM_INFO
	.align		4
.L_32:
        /*0008*/ 	.byte	0x04, 0x17
        /*000a*/ 	.short	(.L_34 - .L_33)
.L_33:
        /*000c*/ 	.word	0x00000000
        /*0010*/ 	.short	0x0000
        /*0012*/ 	.short	0x0000
        /*0014*/ 	.byte	0x00, 0xf0, 0x01, 0x20


	//----- nvinfo : EIATTR_AT_ENTRY_FRAGMENTS
	.align		4
.L_34:
        /*0018*/ 	.byte	0x04, 0x4f
        /*001a*/ 	.short	(.L_36 - .L_35)


	//   ....[0]....
.L_35:
        /*001c*/ 	.word	0x00000007


	//----- nvinfo : EIATTR_RESERVED_SMEM_USED
	.align		4
.L_36:
        /*0020*/ 	.byte	0x01, 0x41
	.zero		2


	//----- nvinfo : EIATTR_SPARSE_MMA_MASK
	.align		4
        /*0024*/ 	.byte	0x03, 0x50
        /*0026*/ 	.short	0x0000


	//----- nvinfo : EIATTR_TCGEN05_2CTA_USED
	.align		4
        /*0028*/ 	.byte	0x01, 0x52
	.zero		2


	//----- nvinfo : EIATTR_MAXREG_COUNT
	.align		4
        /*002c*/ 	.byte	0x03, 0x1b
        /*002e*/ 	.short	0x00ff


	//----- nvinfo : EIATTR_NUM_BARRIERS
	.align		4
        /*0030*/ 	.byte	0x02, 0x4c
        /*0032*/ 	.byte	0x07
	.zero		1


	//----- nvinfo : EIATTR_EXTERNS
	.align		4
        /*0034*/ 	.byte	0x04, 0x0f
        /*0036*/ 	.short	(.L_38 - .L_37)


	//   ....[0]....
	.align		4
.L_37:
        /*0038*/ 	.word	index@(__assertfail)


	//----- nvinfo : EIATTR_MERCURY_ISA_VERSION
	.align		4
.L_38:
        /*003c*/ 	.byte	0x03, 0x5f
        /*003e*/ 	.short	0x0101


	//----- nvinfo : EIATTR_INT_WARP_WIDE_INSTR_OFFSETS
	.align		4
        /*0040*/ 	.byte	0x04, 0x31
        /*0042*/ 	.short	(.L_40 - .L_39)


	//   ....[0]....
.L_39:
        /*0044*/ 	.word	0x00000dd0


	//   ....[1]....
        /*0048*/ 	.word	0x00000e70


	//   ....[2]....
        /*004c*/ 	.word	0x00002190


	//   ....[3]....
        /*0050*/ 	.word	0x00004250


	//   ....[4]....
        /*0054*/ 	.word	0x00004280


	//   ....[5]....
        /*0058*/ 	.word	0x000042d0


	//   ....[6]....
        /*005c*/ 	.word	0x00004bf0


	//   ....[7]....
        /*0060*/ 	.word	0x00004c50


	//   ....[8]....
        /*0064*/ 	.word	0x00004d30


	//   ....[9]....
        /*0068*/ 	.word	0x00004da0


	//   ....[10]....
        /*006c*/ 	.word	0x00004eb0


	//   ....[11]....
        /*0070*/ 	.word	0x00004f40


	//   ....[12]....
        /*0074*/ 	.word	0x00005110


	//   ....[13]....
        /*0078*/ 	.word	0x00005270


	//   ....[14]....
        /*007c*/ 	.word	0x00006210


	//----- nvinfo : EIATTR_COOP_GROUP_MASK_REGIDS
	.align		4
.L_40:
        /*0080*/ 	.byte	0x04, 0x29
        /*0082*/ 	.short	(.L_42 - .L_41)


	//   ....[0]....
.L_41:
        /*0084*/ 	.word	0xffffffff


	//   ....[1]....
        /*0088*/ 	.word	0xffffffff


	//   ....[2]....
        /*008c*/ 	.word	0xffffffff


	//   ....[3]....
        /*0090*/ 	.word	0xffffffff


	//   ....[4]....
        /*0094*/ 	.word	0xffffffff


	//   ....[5]....
        /*0098*/ 	.word	0xffffffff


	//   ....[6]....
        /*009c*/ 	.word	0xffffffff


	//   ....[7]....
        /*00a0*/ 	.word	0xffffffff


	//   ....[8]....
        /*00a4*/ 	.word	0xffffffff


	//   ....[9]....
        /*00a8*/ 	.word	0xffffffff


	//   ....[10]....
        /*00ac*/ 	.word	0xffffffff


	//   ....[11]....
        /*00b0*/ 	.word	0xffffffff


	//   ....[12]....
        /*00b4*/ 	.word	0xffffffff


	//   ....[13]....
        /*00b8*/ 	.word	0xffffffff


	//----- nvinfo : EIATTR_COOP_GROUP_INSTR_OFFSETS
	.align		4
.L_42:
        /*00bc*/ 	.byte	0x04, 0x28
        /*00be*/ 	.short	(.L_44 - .L_43)


	//   ....[0]....
.L_43:
        /*00c0*/ 	.word	0x000000c0


	//   ....[1]....
        /*00c4*/ 	.word	0x000004f0


	//   ....[2]....
        /*00c8*/ 	.word	0x00000780


	//   ....[3]....
        /*00cc*/ 	.word	0x00000910


	//   ....[4]....
        /*00d0*/ 	.word	0x00000a00


	//   ....[5]....
        /*00d4*/ 	.word	0x00000b60


	//   ....[6]....
        /*00d8*/ 	.word	0x00000cb0


	//   ....[7]....
        /*00dc*/ 	.word	0x00000ef0


	//   ....[8]....
        /*00e0*/ 	.word	0x00002070


	//   ....[9]....
        /*00e4*/ 	.word	0x00003240


	//   ....[10]....
        /*00e8*/ 	.word	0x00003710


	//   ....[11]....
        /*00ec*/ 	.word	0x00003740


	//   ....[12]....
        /*00f0*/ 	.word	0x00004160


	//   ....[13]....
        /*00f4*/ 	.word	0x00004370


	//----- nvinfo : EIATTR_VRC_CTA_INIT_COUNT
	.align		4
.L_44:
        /*00f8*/ 	.byte	0x02, 0x4a
        /*00fa*/ 	.byte	0x80
	.zero		1


	//----- nvinfo : EIATTR_SYSCALL_OFFSETS
	.align		4
        /*00fc*/ 	.byte	0x04, 0x46
        /*00fe*/ 	.short	(.L_46 - .L_45)


	//   ....[0]....
.L_45:
        /*0100*/ 	.word	0x00005d30


	//   ....[1]....
        /*0104*/ 	.word	0x00005e70


	//   ....[2]....
        /*0108*/ 	.word	0x00006820


	//   ....[3]....
        /*010c*/ 	.word	0x00007e50


	//   ....[4]....
        /*0110*/ 	.word	0x00009410


	//   ....[5]....
        /*0114*/ 	.word	0x0000a9f0


	//----- nvinfo : EIATTR_MBARRIER_INSTR_OFFSETS
	.align		4
.L_46:
        /*0118*/ 	.byte	0x04, 0x39
        /*011a*/ 	.short	(.L_48 - .L_47)


	//   ....[0]....
.L_47:
        /*011c*/ 	.word	0x00000600
        /*0120*/ 	.word	0x000000ff
        /*0124*/ 	.word	0x00000000
        /*0128*/ 	.short	0x0100
        /*012a*/ 	.byte	0x08
	.zero		1


	//   ....[1]....
        /*012c*/ 	.word	0x00000610
        /*0130*/ 	.word	0x000000ff
        /*0134*/ 	.word	0x00000058
        /*0138*/ 	.short	0x0100
        /*013a*/ 	.byte	0x08
	.zero		1


	//   ....[2]....
        /*013c*/ 	.word	0x00000620
        /*0140*/ 	.word	0x000000ff
        /*0144*/ 	.word	0x00000008
        /*0148*/ 	.short	0x0100
        /*014a*/ 	.byte	0x08
	.zero		1


	//   ....[3]....
        /*014c*/ 	.word	0x00000630
        /*0150*/ 	.word	0x000000ff
        /*0154*/ 	.word	0x00000060
        /*0158*/ 	.short	0x0100
        /*015a*/ 	.byte	0x08
	.zero		1


	//   ....[4]....
        /*015c*/ 	.word	0x00000640
        /*0160*/ 	.word	0x000000ff
        /*0164*/ 	.word	0x00000010
        /*0168*/ 	.short	0x0100
        /*016a*/ 	.byte	0x08
	.zero		1


	//   ....[5]....
        /*016c*/ 	.word	0x00000650
        /*0170*/ 	.word	0x000000ff
        /*0174*/ 	.word	0x00000068
        /*0178*/ 	.short	0x0100
        /*017a*/ 	.byte	0x08
	.zero		1


	//   ....[6]....
        /*017c*/ 	.word	0x00000660
        /*0180*/ 	.word	0x000000ff
        /*0184*/ 	.word	0x00000018
        /*0188*/ 	.short	0x0100
        /*018a*/ 	.byte	0x08
	.zero		1


	//   ....[7]....
        /*018c*/ 	.word	0x00000670
        /*0190*/ 	.word	0x000000ff
        /*0194*/ 	.word	0x00000070
        /*0198*/ 	.short	0x0100
        /*019a*/ 	.byte	0x08
	.zero		1


	//   ....[8]....
        /*019c*/ 	.word	0x00000680
        /*01a0*/ 	.word	0x000000ff
        /*01a4*/ 	.word	0x00000020
        /*01a8*/ 	.short	0x0100
        /*01aa*/ 	.byte	0x08
	.zero		1


	//   ....[9]....
        /*01ac*/ 	.word	0x00000690
        /*01b0*/ 	.word	0x000000ff
        /*01b4*/ 	.word	0x00000078
        /*01b8*/ 	.short	0x0100
        /*01ba*/ 	.byte	0x08
	.zero		1


	//   ....[10]....
        /*01bc*/ 	.word	0x000006a0
        /*01c0*/ 	.word	0x000000ff
        /*01c4*/ 	.word	0x00000028
        /*01c8*/ 	.short	0x0100
        /*01ca*/ 	.byte	0x08
	.zero		1


	//   ....[11]....
        /*01cc*/ 	.word	0x000006b0
        /*01d0*/ 	.word	0x000000ff
        /*01d4*/ 	.word	0x00000080
        /*01d8*/ 	.short	0x0100
        /*01da*/ 	.byte	0x08
	.zero		1


	//   ....[12]....
        /*01dc*/ 	.word	0x000006c0
        /*01e0*/ 	.word	0x000000ff
        /*01e4*/ 	.word	0x00000030
        /*01e8*/ 	.short	0x0100
        /*01ea*/ 	.byte	0x08
	.zero		1


	//   ....[13]....
        /*01ec*/ 	.word	0x000006d0
        /*01f0*/ 	.word	0x000000ff
        /*01f4*/ 	.word	0x00000088
        /*01f8*/ 	.short	0x0100
        /*01fa*/ 	.byte	0x08
	.zero		1


	//   ....[14]....
        /*01fc*/ 	.word	0x000006e0
        /*0200*/ 	.word	0x000000ff
        /*0204*/ 	.word	0x00000038
        /*0208*/ 	.short	0x0100
        /*020a*/ 	.byte	0x08
	.zero		1


	//   ....[15]....
        /*020c*/ 	.word	0x000006f0
        /*0210*/ 	.word	0x000000ff
        /*0214*/ 	.word	0x00000090
        /*0218*/ 	.short	0x0100
        /*021a*/ 	.byte	0x08
	.zero		1


	//   ....[16]....
        /*021c*/ 	.word	0x00000700
        /*0220*/ 	.word	0x000000ff
        /*0224*/ 	.word	0x00000040
        /*0228*/ 	.short	0x0100
        /*022a*/ 	.byte	0x08
	.zero		1


	//   ....[17]....
        /*022c*/ 	.word	0x00000710
        /*0230*/ 	.word	0x000000ff
        /*0234*/ 	.word	0x00000098
        /*0238*/ 	.short	0x0100
        /*023a*/ 	.byte	0x08
	.zero		1


	//   ....[18]....
        /*023c*/ 	.word	0x00000720
        /*0240*/ 	.word	0x000000ff
        /*0244*/ 	.word	0x00000048
        /*0248*/ 	.short	0x0100
        /*024a*/ 	.byte	0x08
	.zero		1


	//   ....[19]....
        /*024c*/ 	.word	0x00000730
        /*0250*/ 	.word	0x000000ff
        /*0254*/ 	.word	0x000000a0
        /*0258*/ 	.short	0x0100
        /*025a*/ 	.byte	0x08
	.zero		1


	//   ....[20]....
        /*025c*/ 	.word	0x00000740
        /*0260*/ 	.word	0x000000ff
        /*0264*/ 	.word	0x00000050
        /*0268*/ 	.short	0x0100
        /*026a*/ 	.byte	0x08
	.zero		1


	//   ....[21]....
        /*026c*/ 	.word	0x00000750
        /*0270*/ 	.word	0x000000ff
        /*0274*/ 	.word	0x000000a8
        /*0278*/ 	.short	0x0100
        /*027a*/ 	.byte	0x08
	.zero		1


	//   ....[22]....
        /*027c*/ 	.word	0x00000880
        /*0280*/ 	.word	0x000000ff
        /*0284*/ 	.word	0x000000b0
        /*0288*/ 	.short	0x0100
        /*028a*/ 	.byte	0x09
	.zero		1


	//   ....[23]....
        /*028c*/ 	.word	0x00000890
        /*0290*/ 	.word	0x000000ff
        /*0294*/ 	.word	0x000000d0
        /*0298*/ 	.short	0x0100
        /*029a*/ 	.byte	0x09
	.zero		1


	//   ....[24]....
        /*029c*/ 	.word	0x000008a0
        /*02a0*/ 	.word	0x000000ff
        /*02a4*/ 	.word	0x000000b8
        /*02a8*/ 	.short	0x0100
        /*02aa*/ 	.byte	0x09
	.zero		1


	//   ....[25]....
        /*02ac*/ 	.word	0x000008b0
        /*02b0*/ 	.word	0x000000ff
        /*02b4*/ 	.word	0x000000d8
        /*02b8*/ 	.short	0x0100
        /*02ba*/ 	.byte	0x09
	.zero		1


	//   ....[26]....
        /*02bc*/ 	.word	0x000008c0
        /*02c0*/ 	.word	0x000000ff
        /*02c4*/ 	.word	0x000000c0
        /*02c8*/ 	.short	0x0100
        /*02ca*/ 	.byte	0x09
	.zero		1


	//   ....[27]....
        /*02cc*/ 	.word	0x000008d0
        /*02d0*/ 	.word	0x000000ff
        /*02d4*/ 	.word	0x000000e0
        /*02d8*/ 	.short	0x0100
        /*02da*/ 	.byte	0x09
	.zero		1


	//   ....[28]....
        /*02dc*/ 	.word	0x000008e0
        /*02e0*/ 	.word	0x000000ff
        /*02e4*/ 	.word	0x000000c8
        /*02e8*/ 	.short	0x0100
        /*02ea*/ 	.byte	0x09
	.zero		1


	//   ....[29]....
        /*02ec*/ 	.word	0x000008f0
        /*02f0*/ 	.word	0x000000ff
        /*02f4*/ 	.word	0x000000e8
        /*02f8*/ 	.short	0x0100
        /*02fa*/ 	.byte	0x09
	.zero		1


	//   ....[30]....
        /*02fc*/ 	.word	0x000009d0
        /*0300*/ 	.word	0x000000ff
        /*0304*/ 	.word	0x000000f0
        /*0308*/ 	.short	0x0100
        /*030a*/ 	.byte	0x08
	.zero		1


	//   ....[31]....
        /*030c*/ 	.word	0x000009e0
        /*0310*/ 	.word	0x000000ff
        /*0314*/ 	.word	0x000000f8
        /*0318*/ 	.short	0x0100
        /*031a*/ 	.byte	0x08
	.zero		1


	//   ....[32]....
        /*031c*/ 	.word	0x00000b10
        /*0320*/ 	.word	0x000000ff
        /*0324*/ 	.word	0x00000100
        /*0328*/ 	.short	0x0100
        /*032a*/ 	.byte	0x08
	.zero		1


	//   ....[33]....
        /*032c*/ 	.word	0x00000b20
        /*0330*/ 	.word	0x000000ff
        /*0334*/ 	.word	0x00000110
        /*0338*/ 	.short	0x0100
        /*033a*/ 	.byte	0x08
	.zero		1


	//   ....[34]....
        /*033c*/ 	.word	0x00000b30
        /*0340*/ 	.word	0x000000ff
        /*0344*/ 	.word	0x00000108
        /*0348*/ 	.short	0x0100
        /*034a*/ 	.byte	0x08
	.zero		1


	//   ....[35]....
        /*034c*/ 	.word	0x00000b40
        /*0350*/ 	.word	0x000000ff
        /*0354*/ 	.word	0x00000118
        /*0358*/ 	.short	0x0100
        /*035a*/ 	.byte	0x08
	.zero		1


	//   ....[36]....
        /*035c*/ 	.word	0x00000c60
        /*0360*/ 	.word	0x000000ff
        /*0364*/ 	.word	0x00000120
        /*0368*/ 	.short	0x0100
        /*036a*/ 	.byte	0x09
	.zero		1


	//   ....[37]....
        /*036c*/ 	.word	0x00000c70
        /*0370*/ 	.word	0x000000ff
        /*0374*/ 	.word	0x00000130
        /*0378*/ 	.short	0x0100
        /*037a*/ 	.byte	0x09
	.zero		1


	//   ....[38]....
        /*037c*/ 	.word	0x00000c80
        /*0380*/ 	.word	0x000000ff
        /*0384*/ 	.word	0x00000128
        /*0388*/ 	.short	0x0100
        /*038a*/ 	.byte	0x09
	.zero		1


	//   ....[39]....
        /*038c*/ 	.word	0x00000c90
        /*0390*/ 	.word	0x000000ff
        /*0394*/ 	.word	0x00000138
        /*0398*/ 	.short	0x0100
        /*039a*/ 	.byte	0x09
	.zero		1


	//   ....[40]....
        /*039c*/ 	.word	0x00000d80
        /*03a0*/ 	.word	0x000000ff
        /*03a4*/ 	.word	0x00000140
        /*03a8*/ 	.short	0x0100
        /*03aa*/ 	.byte	0x08
	.zero		1


	//   ....[41]....
        /*03ac*/ 	.word	0x00000d90
        /*03b0*/ 	.word	0x000000ff
        /*03b4*/ 	.word	0x00000150
        /*03b8*/ 	.short	0x0100
        /*03ba*/ 	.byte	0x08
	.zero		1


	//   ....[42]....
        /*03bc*/ 	.word	0x00000da0
        /*03c0*/ 	.word	0x000000ff
        /*03c4*/ 	.word	0x00000148
        /*03c8*/ 	.short	0x0100
        /*03ca*/ 	.byte	0x08
	.zero		1


	//   ....[43]....
        /*03cc*/ 	.word	0x00000db0
        /*03d0*/ 	.word	0x000000ff
        /*03d4*/ 	.word	0x00000158
        /*03d8*/ 	.short	0x0100
        /*03da*/ 	.byte	0x08
	.zero		1


	//   ....[44]....
        /*03dc*/ 	.word	0x00000ea0
        /*03e0*/ 	.word	0x000000ff
        /*03e4*/ 	.word	0x00000160
        /*03e8*/ 	.short	0x0100
        /*03ea*/ 	.byte	0x06
	.zero		1


	//   ....[45]....
        /*03ec*/ 	.word	0x000018a0
        /*03f0*/ 	.word	0x00000002
        /*03f4*/ 	.word	0x00000150
        /*03f8*/ 	.short	0x010a
        /*03fa*/ 	.byte	0xff
	.zero		1


	//   ....[46]....
        /*03fc*/ 	.word	0x000018d0
        /*0400*/ 	.word	0x00000002
        /*0404*/ 	.word	0x00000140
        /*0408*/ 	.short	0x0101
        /*040a*/ 	.byte	0xff
	.zero		1


	//   ....[47]....
        /*040c*/ 	.word	0x000019a0
        /*0410*/ 	.word	0x000000ff
        /*0414*/ 	.word	0x00000058
        /*0418*/ 	.short	0x010a
        /*041a*/ 	.byte	0x08
	.zero		1


	//   ....[48]....
        /*041c*/ 	.word	0x00001a90
        /*0420*/ 	.word	0x000000ff
        /*0424*/ 	.word	0x00000058
        /*0428*/ 	.short	0x010a
        /*042a*/ 	.byte	0x21
	.zero		1


	//   ....[49]....
        /*042c*/ 	.word	0x00001c50
        /*0430*/ 	.word	0x000000ff
        /*0434*/ 	.word	0x00000058
        /*0438*/ 	.short	0x010a
        /*043a*/ 	.byte	0x08
	.zero		1


	//   ....[50]....
        /*043c*/ 	.word	0x00001d30
        /*0440*/ 	.word	0x000000ff
        /*0444*/ 	.word	0x000000f8
        /*0448*/ 	.short	0x0101
        /*044a*/ 	.byte	0x04
	.zero		1


	//   ....[51]....
        /*044c*/ 	.word	0x00001d50
        /*0450*/ 	.word	0x000000ff
        /*0454*/ 	.word	0x00000058
        /*0458*/ 	.short	0x010a
        /*045a*/ 	.byte	0x08
	.zero		1


	//   ....[52]....
        /*045c*/ 	.word	0x00001dd0
        /*0460*/ 	.word	0x000000ff
        /*0464*/ 	.word	0x00000058
        /*0468*/ 	.short	0x010a
        /*046a*/ 	.byte	0x11
	.zero		1


	//   ....[53]....
        /*046c*/ 	.word	0x00001f60
        /*0470*/ 	.word	0x000000ff
        /*0474*/ 	.word	0x00000058
        /*0478*/ 	.short	0x010a
        /*047a*/ 	.byte	0x08
	.zero		1


	//   ....[54]....
        /*047c*/ 	.word	0x000020a0
        /*0480*/ 	.word	0x00000002
        /*0484*/ 	.word	0x00000100
        /*0488*/ 	.short	0x010a
        /*048a*/ 	.byte	0xff
	.zero		1


	//   ....[55]....
        /*048c*/ 	.word	0x00002160
        /*0490*/ 	.word	0x00000002
        /*0494*/ 	.word	0x00000000
        /*0498*/ 	.short	0x0101
        /*049a*/ 	.byte	0xff
	.zero		1


	//   ....[56]....
        /*049c*/ 	.word	0x000026c0
        /*04a0*/ 	.word	0x000000ff
        /*04a4*/ 	.word	0x00000000
        /*04a8*/ 	.short	0x010a
        /*04aa*/ 	.byte	0x05
	.zero		1


	//   ....[57]....
        /*04ac*/ 	.word	0x00002750
        /*04b0*/ 	.word	0x000000ff
        /*04b4*/ 	.word	0x00000000
        /*04b8*/ 	.short	0x010a
        /*04ba*/ 	.byte	0x05
	.zero		1


	//   ....[58]....
        /*04bc*/ 	.word	0x000027e0
        /*04c0*/ 	.word	0x000000ff
        /*04c4*/ 	.word	0x00000000
        /*04c8*/ 	.short	0x010a
        /*04ca*/ 	.byte	0x05
	.zero		1


	//   ....[59]....
        /*04cc*/ 	.word	0x00002870
        /*04d0*/ 	.word	0x000000ff
        /*04d4*/ 	.word	0x00000000
        /*04d8*/ 	.short	0x010a
        /*04da*/ 	.byte	0x05
	.zero		1


	//   ....[60]....
        /*04dc*/ 	.word	0x00002900
        /*04e0*/ 	.word	0x000000ff
        /*04e4*/ 	.word	0x00000000
        /*04e8*/ 	.short	0x010a
        /*04ea*/ 	.byte	0x05
	.zero		1


	//   ....[61]....
        /*04ec*/ 	.word	0x00002990
        /*04f0*/ 	.word	0x000000ff
        /*04f4*/ 	.word	0x00000000
        /*04f8*/ 	.short	0x010a
        /*04fa*/ 	.byte	0x05
	.zero		1


	//   ....[62]....
        /*04fc*/ 	.word	0x00002a20
        /*0500*/ 	.word	0x000000ff
        /*0504*/ 	.word	0x00000000
        /*0508*/ 	.short	0x010a
        /*050a*/ 	.byte	0x05
	.zero		1


	//   ....[63]....
        /*050c*/ 	.word	0x00002ab0
        /*0510*/ 	.word	0x000000ff
        /*0514*/ 	.word	0x00000000
        /*0518*/ 	.short	0x010a
        /*051a*/ 	.byte	0x05
	.zero		1


	//   ....[64]....
        /*051c*/ 	.word	0x00002b40
        /*0520*/ 	.word	0x000000ff
        /*0524*/ 	.word	0x00000000
        /*0528*/ 	.short	0x010a
        /*052a*/ 	.byte	0x05
	.zero		1


	//   ....[65]....
        /*052c*/ 	.word	0x00002bd0
        /*0530*/ 	.word	0x000000ff
        /*0534*/ 	.word	0x00000000
        /*0538*/ 	.short	0x010a
        /*053a*/ 	.byte	0x05
	.zero		1


	//   ....[66]....
        /*053c*/ 	.word	0x00002c70
        /*0540*/ 	.word	0x00000000
        /*0544*/ 	.word	0x00000000
        /*0548*/ 	.short	0x010a
        /*054a*/ 	.byte	0xff
	.zero		1


	//   ....[67]....
        /*054c*/ 	.word	0x00002da0
        /*0550*/ 	.word	0x00000000
        /*0554*/ 	.word	0x00000140
        /*0558*/ 	.short	0x010a
        /*055a*/ 	.byte	0xff
	.zero		1


	//   ....[68]....
        /*055c*/ 	.word	0x00002e10
        /*0560*/ 	.word	0x00000000
        /*0564*/ 	.word	0x00000000
        /*0568*/ 	.short	0x0101
        /*056a*/ 	.byte	0xff
	.zero		1


	//   ....[69]....
        /*056c*/ 	.word	0x00002e30
        /*0570*/ 	.word	0x000000ff
        /*0574*/ 	.word	0x00000110
        /*0578*/ 	.short	0x010a
        /*057a*/ 	.byte	0x05
	.zero		1


	//   ....[70]....
        /*057c*/ 	.word	0x00002f50
        /*0580*/ 	.word	0x00000000
        /*0584*/ 	.word	0x00000100
        /*0588*/ 	.short	0x010a
        /*058a*/ 	.byte	0xff
	.zero		1


	//   ....[71]....
        /*058c*/ 	.word	0x00003050
        /*0590*/ 	.word	0x00000000
        /*0594*/ 	.word	0x00000000
        /*0598*/ 	.short	0x0101
        /*059a*/ 	.byte	0xff
	.zero		1


	//   ....[72]....
        /*059c*/ 	.word	0x000030e0
        /*05a0*/ 	.word	0x000000ff
        /*05a4*/ 	.word	0x00000110
        /*05a8*/ 	.short	0x0106
        /*05aa*/ 	.byte	0x05
	.zero		1


	//   ....[73]....
        /*05ac*/ 	.word	0x00003100
        /*05b0*/ 	.word	0x000000ff
        /*05b4*/ 	.word	0x00000110
        /*05b8*/ 	.short	0x010a
        /*05ba*/ 	.byte	0x05
	.zero		1


	//   ....[74]....
        /*05bc*/ 	.word	0x00003190
        /*05c0*/ 	.word	0x000000ff
        /*05c4*/ 	.word	0x00000110
        /*05c8*/ 	.short	0x0106
        /*05ca*/ 	.byte	0x04
	.zero		1


	//   ....[75]....
        /*05cc*/ 	.word	0x000031d0
        /*05d0*/ 	.word	0x00000000
        /*05d4*/ 	.word	0x00000110
        /*05d8*/ 	.short	0x010a
        /*05da*/ 	.byte	0xff
	.zero		1


	//   ....[76]....
        /*05dc*/ 	.word	0x00003410
        /*05e0*/ 	.word	0x000000ff
        /*05e4*/ 	.word	0x00000008
        /*05e8*/ 	.short	0x010a
        /*05ea*/ 	.byte	0x06
	.zero		1


	//   ....[77]....
        /*05ec*/ 	.word	0x00003430
        /*05f0*/ 	.word	0x000000ff
        /*05f4*/ 	.word	0x00000008
        /*05f8*/ 	.short	0x010a
        /*05fa*/ 	.byte	0x06
	.zero		1


	//   ....[78]....
        /*05fc*/ 	.word	0x000035c0
        /*0600*/ 	.word	0x000000ff
        /*0604*/ 	.word	0x00000008
        /*0608*/ 	.short	0x010a
        /*060a*/ 	.byte	0x06
	.zero		1


	//   ....[79]....
        /*060c*/ 	.word	0x000035e0
        /*0610*/ 	.word	0x000000ff
        /*0614*/ 	.word	0x00000008
        /*0618*/ 	.short	0x010a
        /*061a*/ 	.byte	0x06
	.zero		1


	//   ....[80]....
        /*061c*/ 	.word	0x000036a0
        /*0620*/ 	.word	0x000000ff
        /*0624*/ 	.word	0x00000000
        /*0628*/ 	.short	0x0101
        /*062a*/ 	.byte	0x07
	.zero		1


	//   ....[81]....
        /*062c*/ 	.word	0x000039a0
        /*0630*/ 	.word	0x00000000
        /*0634*/ 	.word	0x00000100
        /*0638*/ 	.short	0x010a
        /*063a*/ 	.byte	0xff
	.zero		1


	//   ....[82]....
        /*063c*/ 	.word	0x00003a60
        /*0640*/ 	.word	0x00000000
        /*0644*/ 	.word	0x00000000
        /*0648*/ 	.short	0x0101
        /*064a*/ 	.byte	0xff
	.zero		1


	//   ....[83]....
        /*064c*/ 	.word	0x00003b20
        /*0650*/ 	.word	0x000000ff
        /*0654*/ 	.word	0x00000000
        /*0658*/ 	.short	0x010a
        /*065a*/ 	.byte	0x06
	.zero		1


	//   ....[84]....
        /*065c*/ 	.word	0x00003b30
        /*0660*/ 	.word	0x000000ff
        /*0664*/ 	.word	0x00000130
        /*0668*/ 	.short	0x010a
        /*066a*/ 	.byte	0x0a
	.zero		1


	//   ....[85]....
        /*066c*/ 	.word	0x00003be0
        /*0670*/ 	.word	0x000000ff
        /*0674*/ 	.word	0x00000000
        /*0678*/ 	.short	0x010a
        /*067a*/ 	.byte	0x09
	.zero		1


	//   ....[86]....
        /*067c*/ 	.word	0x00003d20
        /*0680*/ 	.word	0x000000ff
        /*0684*/ 	.word	0x00000000
        /*0688*/ 	.short	0x010a
        /*068a*/ 	.byte	0x06
	.zero		1


	//   ....[87]....
        /*068c*/ 	.word	0x00003f70
        /*0690*/ 	.word	0x000000ff
        /*0694*/ 	.word	0x00000000
        /*0698*/ 	.short	0x010a
        /*069a*/ 	.byte	0x05
	.zero		1


	//   ....[88]....
        /*069c*/ 	.word	0x00004010
        /*06a0*/ 	.word	0x00000000
        /*06a4*/ 	.word	0x00000000
        /*06a8*/ 	.short	0x010a
        /*06aa*/ 	.byte	0xff
	.zero		1


	//   ....[89]....
        /*06ac*/ 	.word	0x00004050
        /*06b0*/ 	.word	0x00000000
        /*06b4*/ 	.word	0x00000000
        /*06b8*/ 	.short	0x010a
        /*06ba*/ 	.byte	0xff
	.zero		1


	//   ....[90]....
        /*06bc*/ 	.word	0x000040c0
        /*06c0*/ 	.word	0x000000ff
        /*06c4*/ 	.word	0x00000000
        /*06c8*/ 	.short	0x0101
        /*06ca*/ 	.byte	0x05
	.zero		1


	//   ....[91]....
        /*06cc*/ 	.word	0x00004100
        /*06d0*/ 	.word	0x000000ff
        /*06d4*/ 	.word	0x00000160
        /*06d8*/ 	.short	0x010a
        /*06da*/ 	.byte	0x08
	.zero		1


	//   ....[92]....
        /*06dc*/ 	.word	0x00004150
        /*06e0*/ 	.word	0x000000ff
        /*06e4*/ 	.word	0x00000000
        /*06e8*/ 	.short	0x0101
        /*06ea*/ 	.byte	0x05
	.zero		1


	//   ....[93]....
        /*06ec*/ 	.word	0x000045a0
        /*06f0*/ 	.word	0x00000000
        /*06f4*/ 	.word	0x00000100
        /*06f8*/ 	.short	0x010a
        /*06fa*/ 	.byte	0xff
	.zero		1


	//   ....[94]....
        /*06fc*/ 	.word	0x00004660
        /*0700*/ 	.word	0x00000000
        /*0704*/ 	.word	0x00000000
        /*0708*/ 	.short	0x0101
        /*070a*/ 	.byte	0xff
	.zero		1


	//   ....[95]....
        /*070c*/ 	.word	0x00004980
        /*0710*/ 	.word	0x000000ff
        /*0714*/ 	.word	0x000000f8
        /*0718*/ 	.short	0x010a
        /*071a*/ 	.byte	0x06
	.zero		1


	//   ....[96]....
        /*071c*/ 	.word	0x00004b70
        /*0720*/ 	.word	0x000000ff
        /*0724*/ 	.word	0x000000d0
        /*0728*/ 	.short	0x010a
        /*072a*/ 	.byte	0x06
	.zero		1


	//   ....[97]....
        /*072c*/ 	.word	0x00004ce0
        /*0730*/ 	.word	0x000000ff
        /*0734*/ 	.word	0x000000b0
        /*0738*/ 	.short	0x010b
        /*073a*/ 	.byte	0x06
	.zero		1


	//   ....[98]....
        /*073c*/ 	.word	0x00004cf0
        /*0740*/ 	.word	0x000000ff
        /*0744*/ 	.word	0x00000000
        /*0748*/ 	.short	0x0101
        /*074a*/ 	.byte	0x08
	.zero		1


	//   ....[99]....
        /*074c*/ 	.word	0x00004d00
        /*0750*/ 	.word	0x000000ff
        /*0754*/ 	.word	0x000000d8
        /*0758*/ 	.short	0x010a
        /*075a*/ 	.byte	0x06
	.zero		1


	//   ....[100]....
        /*075c*/ 	.word	0x00004e50
        /*0760*/ 	.word	0x000000ff
        /*0764*/ 	.word	0x000000b8
        /*0768*/ 	.short	0x010b
        /*076a*/ 	.byte	0x06
	.zero		1


	//   ....[101]....
        /*076c*/ 	.word	0x00004e60
        /*0770*/ 	.word	0x000000ff
        /*0774*/ 	.word	0x00000000
        /*0778*/ 	.short	0x0101
        /*077a*/ 	.byte	0x08
	.zero		1


	//   ....[102]....
        /*077c*/ 	.word	0x00004e70
        /*0780*/ 	.word	0x000000ff
        /*0784*/ 	.word	0x000000e0
        /*0788*/ 	.short	0x010a
        /*078a*/ 	.byte	0x06
	.zero		1


	//   ....[103]....
        /*078c*/ 	.word	0x00004ff0
        /*0790*/ 	.word	0x000000ff
        /*0794*/ 	.word	0x000000c0
        /*0798*/ 	.short	0x010b
        /*079a*/ 	.byte	0x06
	.zero		1


	//   ....[104]....
        /*079c*/ 	.word	0x00005030
        /*07a0*/ 	.word	0x000000ff
        /*07a4*/ 	.word	0x00000000
        /*07a8*/ 	.short	0x0101
        /*07aa*/ 	.byte	0x08
	.zero		1


	//   ....[105]....
        /*07ac*/ 	.word	0x00005070
        /*07b0*/ 	.word	0x000000ff
        /*07b4*/ 	.word	0x000000e8
        /*07b8*/ 	.short	0x010a
        /*07ba*/ 	.byte	0x06
	.zero		1


	//   ....[106]....
        /*07bc*/ 	.word	0x000052b0
        /*07c0*/ 	.word	0x000000ff
        /*07c4*/ 	.word	0x000000c8
        /*07c8*/ 	.short	0x010b
        /*07ca*/ 	.byte	0x06
	.zero		1


	//   ....[107]....
        /*07cc*/ 	.word	0x000052d0
        /*07d0*/ 	.word	0x000000ff
        /*07d4*/ 	.word	0x00000000
        /*07d8*/ 	.short	0x0101
        /*07da*/ 	.byte	0x0d
	.zero		1


	//   ....[108]....
        /*07dc*/ 	.word	0x00005300
        /*07e0*/ 	.word	0x000000ff
        /*07e4*/ 	.word	0x000000d0
        /*07e8*/ 	.short	0x010a
        /*07ea*/ 	.byte	0x06
	.zero		1


	//   ....[109]....
        /*07ec*/ 	.word	0x00005320
        /*07f0*/ 	.word	0x000000ff
        /*07f4*/ 	.word	0x000000d8
        /*07f8*/ 	.short	0x010a
        /*07fa*/ 	.byte	0x06
	.zero		1


	//   ....[110]....
        /*07fc*/ 	.word	0x00005340
        /*0800*/ 	.word	0x000000ff
        /*0804*/ 	.word	0x000000e0
        /*0808*/ 	.short	0x010a
        /*080a*/ 	.byte	0x06
	.zero		1


	//   ....[111]....
        /*080c*/ 	.word	0x00005380
        /*0810*/ 	.word	0x00000000
        /*0814*/ 	.word	0x000000e8
        /*0818*/ 	.short	0x010a
        /*081a*/ 	.byte	0xff
	.zero		1


	//   ....[112]....
        /*081c*/ 	.word	0x00005700
        /*0820*/ 	.word	0x00000000
        /*0824*/ 	.word	0x00000100
        /*0828*/ 	.short	0x010a
        /*082a*/ 	.byte	0xff
	.zero		1


	//   ....[113]....
        /*082c*/ 	.word	0x00005810
        /*0830*/ 	.word	0x00000000
        /*0834*/ 	.word	0x00000000
        /*0838*/ 	.short	0x0101
        /*083a*/ 	.byte	0xff
	.zero		1


	//   ....[114]....
        /*083c*/ 	.word	0x000062d0
        /*0840*/ 	.word	0x00000000
        /*0844*/ 	.word	0x000000b0
        /*0848*/ 	.short	0x010a
        /*084a*/ 	.byte	0xff
	.zero		1


	//   ....[115]....
        /*084c*/ 	.word	0x00006400
        /*0850*/ 	.word	0x000000c0
        /*0854*/ 	.word	0x00000120
        /*0858*/ 	.short	0x010a
        /*085a*/ 	.byte	0xff
	.zero		1


	//   ....[116]....
        /*085c*/ 	.word	0x00006530
        /*0860*/ 	.word	0x00000000
        /*0864*/ 	.word	0x000000b0
        /*0868*/ 	.short	0x010a
        /*086a*/ 	.byte	0xff
	.zero		1


	//   ....[117]....
        /*086c*/ 	.word	0x00006670
        /*0870*/ 	.word	0x00000000
        /*0874*/ 	.word	0x00000000
        /*0878*/ 	.short	0x0101
        /*087a*/ 	.byte	0xff
	.zero		1


	//   ....[118]....
        /*087c*/ 	.word	0x000066f0
        /*0880*/ 	.word	0x000000c0
        /*0884*/ 	.word	0x00000120
        /*0888*/ 	.short	0x010a
        /*088a*/ 	.byte	0xff
	.zero		1


	//   ....[119]....
        /*088c*/ 	.word	0x00007aa0
        /*0890*/ 	.word	0x00000000
        /*0894*/ 	.word	0x000000b0
        /*0898*/ 	.short	0x010a
        /*089a*/ 	.byte	0xff
	.zero		1


	//   ....[120]....
        /*089c*/ 	.word	0x00007b70
        /*08a0*/ 	.word	0x00000000
        /*08a4*/ 	.word	0x000000b0
        /*08a8*/ 	.short	0x010a
        /*08aa*/ 	.byte	0xff
	.zero		1


	//   ....[121]....
        /*08ac*/ 	.word	0x00007cc0
        /*08b0*/ 	.word	0x00000000
        /*08b4*/ 	.word	0x00000000
        /*08b8*/ 	.short	0x0101
        /*08ba*/ 	.byte	0xff
	.zero		1


	//   ....[122]....
        /*08bc*/ 	.word	0x00009060
        /*08c0*/ 	.word	0x00000000
        /*08c4*/ 	.word	0x000000b0
        /*08c8*/ 	.short	0x010a
        /*08ca*/ 	.byte	0xff
	.zero		1


	//   ....[123]....
        /*08cc*/ 	.word	0x00009130
        /*08d0*/ 	.word	0x00000000
        /*08d4*/ 	.word	0x000000b0
        /*08d8*/ 	.short	0x010a
        /*08da*/ 	.byte	0xff
	.zero		1


	//   ....[124]....
        /*08dc*/ 	.word	0x00009280
        /*08e0*/ 	.word	0x00000000
        /*08e4*/ 	.word	0x00000000
        /*08e8*/ 	.short	0x0101
        /*08ea*/ 	.byte	0xff
	.zero		1


	//   ....[125]....
        /*08ec*/ 	.word	0x0000a650
        /*08f0*/ 	.word	0x00000000
        /*08f4*/ 	.word	0x000000b0
        /*08f8*/ 	.short	0x010a
        /*08fa*/ 	.byte	0xff
	.zero		1


	//   ....[126]....
        /*08fc*/ 	.word	0x0000a720
        /*0900*/ 	.word	0x00000000
        /*0904*/ 	.word	0x000000b0
        /*0908*/ 	.short	0x010a
        /*090a*/ 	.byte	0xff
	.zero		1


	//   ....[127]....
        /*090c*/ 	.word	0x0000a870
        /*0910*/ 	.word	0x00000000
        /*0914*/ 	.word	0x00000000
        /*0918*/ 	.short	0x0101
        /*091a*/ 	.byte	0xff
	.zero		1


	//   ....[128]....
        /*091c*/ 	.word	0x0000acd0
        /*0920*/ 	.word	0x000000c0
        /*0924*/ 	.word	0x00000000
        /*0928*/ 	.short	0x0101
        /*092a*/ 	.byte	0xff
	.zero		1


	//   ....[129]....
        /*092c*/ 	.word	0x0000bcf0
        /*0930*/ 	.word	0x00000002
        /*0934*/ 	.word	0x00000150
        /*0938*/ 	.short	0x010a
        /*093a*/ 	.byte	0xff
	.zero		1


	//   ....[130]....
        /*093c*/ 	.word	0x0000bd50
        /*0940*/ 	.word	0x00000002
        /*0944*/ 	.word	0x00000058
        /*0948*/ 	.short	0x010a
        /*094a*/ 	.byte	0xff
	.zero		1


	//   ....[131]....
        /*094c*/ 	.word	0x0000bdb0
        /*0950*/ 	.word	0x00000002
        /*0954*/ 	.word	0x00000058
        /*0958*/ 	.short	0x010a
        /*095a*/ 	.byte	0xff
	.zero		1


	//   ....[132]....
        /*095c*/ 	.word	0x0000be00
        /*0960*/ 	.word	0x00000002
        /*0964*/ 	.word	0x00000100
        /*0968*/ 	.short	0x010a
        /*096a*/ 	.byte	0xff
	.zero		1


	//   ....[133]....
        /*096c*/ 	.word	0x0000be60
        /*0970*/ 	.word	0x00000000
        /*0974*/ 	.word	0x00000000
        /*0978*/ 	.short	0x010a
        /*097a*/ 	.byte	0xff
	.zero		1


	//   ....[134]....
        /*097c*/ 	.word	0x0000bec0
        /*0980*/ 	.word	0x00000000
        /*0984*/ 	.word	0x00000000
        /*0988*/ 	.short	0x010a
        /*098a*/ 	.byte	0xff
	.zero		1


	//   ....[135]....
        /*098c*/ 	.word	0x0000bf20
        /*0990*/ 	.word	0x00000000
        /*0994*/ 	.word	0x00000000
        /*0998*/ 	.short	0x010a
        /*099a*/ 	.byte	0xff
	.zero		1


	//   ....[136]....
        /*099c*/ 	.word	0x0000bf80
        /*09a0*/ 	.word	0x00000000
        /*09a4*/ 	.word	0x00000000
        /*09a8*/ 	.short	0x010a
        /*09aa*/ 	.byte	0xff
	.zero		1


	//   ....[137]....
        /*09ac*/ 	.word	0x0000bfe0
        /*09b0*/ 	.word	0x00000000
        /*09b4*/ 	.word	0x00000000
        /*09b8*/ 	.short	0x010a
        /*09ba*/ 	.byte	0xff
	.zero		1


	//   ....[138]....
        /*09bc*/ 	.word	0x0000c040
        /*09c0*/ 	.word	0x00000000
        /*09c4*/ 	.word	0x00000000
        /*09c8*/ 	.short	0x010a
        /*09ca*/ 	.byte	0xff
	.zero		1


	//   ....[139]....
        /*09cc*/ 	.word	0x0000c0a0
        /*09d0*/ 	.word	0x00000000
        /*09d4*/ 	.word	0x00000000
        /*09d8*/ 	.short	0x010a
        /*09da*/ 	.byte	0xff
	.zero		1


	//   ....[140]....
        /*09dc*/ 	.word	0x0000c100
        /*09e0*/ 	.word	0x00000000
        /*09e4*/ 	.word	0x00000000
        /*09e8*/ 	.short	0x010a
        /*09ea*/ 	.byte	0xff
	.zero		1


	//   ....[141]....
        /*09ec*/ 	.word	0x0000c160
        /*09f0*/ 	.word	0x00000000
        /*09f4*/ 	.word	0x00000000
        /*09f8*/ 	.short	0x010a
        /*09fa*/ 	.byte	0xff
	.zero		1


	//   ....[142]....
        /*09fc*/ 	.word	0x0000c1c0
        /*0a00*/ 	.word	0x00000000
        /*0a04*/ 	.word	0x00000000
        /*0a08*/ 	.short	0x010a
        /*0a0a*/ 	.byte	0xff
	.zero		1


	//   ....[143]....
        /*0a0c*/ 	.word	0x0000c210
        /*0a10*/ 	.word	0x00000000
        /*0a14*/ 	.word	0x00000140
        /*0a18*/ 	.short	0x010a
        /*0a1a*/ 	.byte	0xff
	.zero		1


	//   ....[144]....
        /*0a1c*/ 	.word	0x0000c270
        /*0a20*/ 	.word	0x00000000
        /*0a24*/ 	.word	0x00000110
        /*0a28*/ 	.short	0x010a
        /*0a2a*/ 	.byte	0xff
	.zero		1


	//   ....[145]....
        /*0a2c*/ 	.word	0x0000c2c0
        /*0a30*/ 	.word	0x00000000
        /*0a34*/ 	.word	0x00000100
        /*0a38*/ 	.short	0x010a
        /*0a3a*/ 	.byte	0xff
	.zero		1


	//   ....[146]....
        /*0a3c*/ 	.word	0x0000c320
        /*0a40*/ 	.word	0x00000000
        /*0a44*/ 	.word	0x00000110
        /*0a48*/ 	.short	0x010a
        /*0a4a*/ 	.byte	0xff
	.zero		1


	//   ....[147]....
        /*0a4c*/ 	.word	0x0000c380
        /*0a50*/ 	.word	0x00000004
        /*0a54*/ 	.word	0x00000008
        /*0a58*/ 	.short	0x010a
        /*0a5a*/ 	.byte	0xff
	.zero		1


	//   ....[148]....
        /*0a5c*/ 	.word	0x0000c460
        /*0a60*/ 	.word	0x00000002
        /*0a64*/ 	.word	0x00000008
        /*0a68*/ 	.short	0x010a
        /*0a6a*/ 	.byte	0xff
	.zero		1


	//   ....[149]....
        /*0a6c*/ 	.word	0x0000c4b0
        /*0a70*/ 	.word	0x00000000
        /*0a74*/ 	.word	0x00000100
        /*0a78*/ 	.short	0x010a
        /*0a7a*/ 	.byte	0xff
	.zero		1


	//   ....[150]....
        /*0a7c*/ 	.word	0x0000c510
        /*0a80*/ 	.word	0x00000000
        /*0a84*/ 	.word	0x00000130
        /*0a88*/ 	.short	0x010a
        /*0a8a*/ 	.byte	0xff
	.zero		1


	//   ....[151]....
        /*0a8c*/ 	.word	0x0000c570
        /*0a90*/ 	.word	0x00000000
        /*0a94*/ 	.word	0x00000000
        /*0a98*/ 	.short	0x010a
        /*0a9a*/ 	.byte	0xff
	.zero		1


	//   ....[152]....
        /*0a9c*/ 	.word	0x0000c5d0
        /*0aa0*/ 	.word	0x00000000
        /*0aa4*/ 	.word	0x00000000
        /*0aa8*/ 	.short	0x010a
        /*0aaa*/ 	.byte	0xff
	.zero		1


	//   ....[153]....
        /*0aac*/ 	.word	0x0000c630
        /*0ab0*/ 	.word	0x00000000
        /*0ab4*/ 	.word	0x00000160
        /*0ab8*/ 	.short	0x010a
        /*0aba*/ 	.byte	0xff
	.zero		1


	//   ....[154]....
        /*0abc*/ 	.word	0x0000c680
        /*0ac0*/ 	.word	0x00000000
        /*0ac4*/ 	.word	0x00000100
        /*0ac8*/ 	.short	0x010a
        /*0aca*/ 	.byte	0xff
	.zero		1


	//   ....[155]....
        /*0acc*/ 	.word	0x0000c6e0
        /*0ad0*/ 	.word	0x00000000
        /*0ad4*/ 	.word	0x000000f8
        /*0ad8*/ 	.short	0x010a
        /*0ada*/ 	.byte	0xff
	.zero		1


	//   ....[156]....
        /*0adc*/ 	.word	0x0000c740
        /*0ae0*/ 	.word	0x00000000
        /*0ae4*/ 	.word	0x000000d0
        /*0ae8*/ 	.short	0x010a
        /*0aea*/ 	.byte	0xff
	.zero		1


	//   ....[157]....
        /*0aec*/ 	.word	0x0000c7a0
        /*0af0*/ 	.word	0x00000000
        /*0af4*/ 	.word	0x000000d8
        /*0af8*/ 	.short	0x010a
        /*0afa*/ 	.byte	0xff
	.zero		1


	//   ....[158]....
        /*0afc*/ 	.word	0x0000c800
        /*0b00*/ 	.word	0x00000000
        /*0b04*/ 	.word	0x000000e0
        /*0b08*/ 	.short	0x010a
        /*0b0a*/ 	.byte	0xff
	.zero		1


	//   ....[159]....
        /*0b0c*/ 	.word	0x0000c860
        /*0b10*/ 	.word	0x00000000
        /*0b14*/ 	.word	0x000000e8
        /*0b18*/ 	.short	0x010a
        /*0b1a*/ 	.byte	0xff
	.zero		1


	//   ....[160]....
        /*0b1c*/ 	.word	0x0000c8c0
        /*0b20*/ 	.word	0x00000000
        /*0b24*/ 	.word	0x000000d0
        /*0b28*/ 	.short	0x010a
        /*0b2a*/ 	.byte	0xff
	.zero		1


	//   ....[161]....
        /*0b2c*/ 	.word	0x0000c920
        /*0b30*/ 	.word	0x00000000
        /*0b34*/ 	.word	0x000000d8
        /*0b38*/ 	.short	0x010a
        /*0b3a*/ 	.byte	0xff
	.zero		1


	//   ....[162]....
        /*0b3c*/ 	.word	0x0000c980
        /*0b40*/ 	.word	0x00000000
        /*0b44*/ 	.word	0x000000e0
        /*0b48*/ 	.short	0x010a
        /*0b4a*/ 	.byte	0xff
	.zero		1


	//   ....[163]....
        /*0b4c*/ 	.word	0x0000c9d0
        /*0b50*/ 	.word	0x00000000
        /*0b54*/ 	.word	0x00000100
        /*0b58*/ 	.short	0x010a
        /*0b5a*/ 	.byte	0xff
	.zero		1


	//   ....[164]....
        /*0b5c*/ 	.word	0x0000ca20
        /*0b60*/ 	.word	0x00000000
        /*0b64*/ 	.word	0x000000b0
        /*0b68*/ 	.short	0x010a
        /*0b6a*/ 	.byte	0xff
	.zero		1


	//   ....[165]....
        /*0b6c*/ 	.word	0x0000ca70
        /*0b70*/ 	.word	0x000000c0
        /*0b74*/ 	.word	0x00000120
        /*0b78*/ 	.short	0x010a
        /*0b7a*/ 	.byte	0xff
	.zero		1


	//   ....[166]....
        /*0b7c*/ 	.word	0x0000cac0
        /*0b80*/ 	.word	0x00000000
        /*0b84*/ 	.word	0x000000b0
        /*0b88*/ 	.short	0x010a
        /*0b8a*/ 	.byte	0xff
	.zero		1


	//   ....[167]....
        /*0b8c*/ 	.word	0x0000cb10
        /*0b90*/ 	.word	0x00000000
        /*0b94*/ 	.word	0x000000b0
        /*0b98*/ 	.short	0x010a
        /*0b9a*/ 	.byte	0xff
	.zero		1


	//   ....[168]....
        /*0b9c*/ 	.word	0x0000cb60
        /*0ba0*/ 	.word	0x00000000
        /*0ba4*/ 	.word	0x000000b0
        /*0ba8*/ 	.short	0x010a
        /*0baa*/ 	.byte	0xff
	.zero		1


	//----- nvinfo : EIATTR_NUM_MBARRIERS
	.align		4
.L_48:
        /*0bac*/ 	.byte	0x03, 0x38
        /*0bae*/ 	.short	0x002d


	//----- nvinfo : EIATTR_EXIT_INSTR_OFFSETS
	.align		4
        /*0bb0*/ 	.byte	0x04, 0x1c
        /*0bb2*/ 	.short	(.L_50 - .L_49)


	//   ....[0]....
.L_49:
        /*0bb4*/ 	.word	0x00002ca0


	//   ....[1]....
        /*0bb8*/ 	.word	0x000031a0


	//   ....[2]....
        /*0bbc*/ 	.word	0x00003200


	//   ....[3]....
        /*0bc0*/ 	.word	0x00004380


	//   ....[4]....
        /*0bc4*/ 	.word	0x000053b0


	//   ....[5]....
        /*0bc8*/ 	.word	0x000053f0


	//   ....[6]....
        /*0bcc*/ 	.word	0x0000bce0


	//----- nvinfo : EIATTR_MAX_THREADS
	.align		4
.L_50:
        /*0bd0*/ 	.byte	0x04, 0x05
        /*0bd2*/ 	.short	(.L_52 - .L_51)
.L_51:
        /*0bd4*/ 	.word	0x00000100
        /*0bd8*/ 	.word	0x00000001
        /*0bdc*/ 	.word	0x00000001


	//----- nvinfo : EIATTR_CRS_STACK_SIZE
	.align		4
.L_52:
        /*0be0*/ 	.byte	0x04, 0x1e
        /*0be2*/ 	.short	(.L_54 - .L_53)
.L_53:
        /*0be4*/ 	.word	0x00000000


	//----- nvinfo : EIATTR_CBANK_PARAM_SIZE
	.align		4
.L_54:
        /*0be8*/ 	.byte	0x03, 0x19
        /*0bea*/ 	.short	0x0800


	//----- nvinfo : EIATTR_PARAM_CBANK
	.align		4
        /*0bec*/ 	.byte	0x04, 0x0a
        /*0bee*/ 	.short	(.L_56 - .L_55)
	.align		4
.L_55:
        /*0bf0*/ 	.word	index@(.nv.constant0._ZN7cutlass13device_kernelINS_4gemm6kernel13GemmUniversalIN4cute5tupleIJiiiiEEENS1_10collective13CollectiveMmaINS1_35MainloopSm100TmaUmmaWarpSpecializedILi11ELi2ELi2ENS5_IJNS4_1CILi2EEENSA_ILi1EEESC_EEEEENS5_IJNSA_ILi256EEESF_NSA_ILi64EEEEEENS_12float_e4m3_tENS5_IJlSC_lEEESI_SJ_NS4_8TiledMMAINS4_8MMA_AtomIJNS4_10MMA_TraitsINS4_25SM100_MMA_F8F6F4_2x1SM_SSEJSI_SI_fSF_SF_NS4_17integral_constantINS4_4UMMA5MajorELSQ_0EEESR_NSO_INSP_7ScaleInELSS_0EEEST_EEEEEENS4_6LayoutINS5_IJSC_SC_SC_EEENS5_IJNSA_ILi0EEESY_SY_EEEEENS5_IJNS4_10UnderscoreES11_S11_EEEEENS4_18SM100_TMA_2SM_LOADENS4_14ComposedLayoutINS4_7SwizzleILi2ELi4ELi3EEENS4_18smem_ptr_flag_bitsILi8EEENSW_INS5_IJNSA_ILi8EEESG_EEENS5_IJSG_SC_EEEEEEEvNS4_8identityES14_S1E_vS1F_EENS_8epilogue10collective18CollectiveEpilogueINS1H_23Sm100TmaWarpSpecializedILi4ELi2ELi64ELb0ELb0EEEJNS5_IJNSA_ILi128EEESF_SG_EEENS5_IJNSW_IS1M_SC_EENSW_ISG_SC_EEEEESI_SJ_SI_SJ_NS1H_6fusion15FusionCallbacksIS1L_NS1R_17LinCombPerRowBiasISI_fSI_SI_fLi16ELNS_15FloatRoundStyleE2EEES1N_S1Q_JEEENS4_5SM1004TMEM4LOAD26SM100_TMEM_LOAD_32dp32b64xENS4_13SM90_TMA_LOADES1E_NS4_39AutoVectorizingCopyWithAssumedAlignmentILi128EEENS4_14SM90_TMA_STOREES1E_S23_S23_EEEvvEEEEvNT_6ParamsE)
        /*0bf4*/ 	.short	0x0380
        /*0bf6*/ 	.short	0x0800


	//----- nvinfo : EIATTR_SW_WAR
	.align		4
.L_56:
        /*0bf8*/ 	.byte	0x04, 0x36
        /*0bfa*/ 	.short	(.L_58 - .L_57)
.L_57:
        /*0bfc*/ 	.word	0x00000008
.L_58:


//--------------------- .nv.callgraph             --------------------------
	.section	.nv.callgraph,"",@"SHT_CUDA_CALLGRAPH"
	.align	4
	.sectionentsize	8
	.align		4
        /*0000*/ 	.word	0x00000000
	.align		4
        /*0004*/ 	.word	0xffffffff
	.align		4
        /*0008*/ 	.word	index@(_ZN7cutlass13device_kernelINS_4gemm6kernel13GemmUniversalIN4cute5tupleIJiiiiEEENS1_10collective13CollectiveMmaINS1_35MainloopSm100TmaUmmaWarpSpecializedILi11ELi2ELi2ENS5_IJNS4_1CILi2EEENSA_ILi1EEESC_EEEEENS5_IJNSA_ILi256EEESF_NSA_ILi64EEEEEENS_12float_e4m3_tENS5_IJlSC_lEEESI_SJ_NS4_8TiledMMAINS4_8MMA_AtomIJNS4_10MMA_TraitsINS4_25SM100_MMA_F8F6F4_2x1SM_SSEJSI_SI_fSF_SF_NS4_17integral_constantINS4_4UMMA5MajorELSQ_0EEESR_NSO_INSP_7ScaleInELSS_0EEEST_EEEEEENS4_6LayoutINS5_IJSC_SC_SC_EEENS5_IJNSA_ILi0EEESY_SY_EEEEENS5_IJNS4_10UnderscoreES11_S11_EEEEENS4_18SM100_TMA_2SM_LOADENS4_14ComposedLayoutINS4_7SwizzleILi2ELi4ELi3EEENS4_18smem_ptr_flag_bitsILi8EEENSW_INS5_IJNSA_ILi8EEESG_EEENS5_IJSG_SC_EEEEEEEvNS4_8identityES14_S1E_vS1F_EENS_8epilogue10collective18CollectiveEpilogueINS1H_23Sm100TmaWarpSpecializedILi4ELi2ELi64ELb0ELb0EEEJNS5_IJNSA_ILi128EEESF_SG_EEENS5_IJNSW_IS1M_SC_EENSW_ISG_SC_EEEEESI_SJ_SI_SJ_NS1H_6fusion15FusionCallbacksIS1L_NS1R_17LinCombPerRowBiasISI_fSI_SI_fLi16ELNS_15FloatRoundStyleE2EEES1N_S1Q_JEEENS4_5SM1004TMEM4LOAD26SM100_TMEM_LOAD_32dp32b64xENS4_13SM90_TMA_LOADES1E_NS4_39AutoVectorizingCopyWithAssumedAlignmentILi128EEENS4_14SM90_TMA_STOREES1E_S23_S23_EEEvvEEEEvNT_6ParamsE)
	.align		4
        /*000c*/ 	.word	index@(__assertfail)
	.align		4
        /*0010*/ 	.word	0x00000000
	.align		4
        /*0014*/ 	.word	0xfffffffe
	.align		4
        /*0018*/ 	.word	0x00000000
	.align		4
        /*001c*/ 	.word	0xfffffffd
	.align		4
        /*0020*/ 	.word	0x00000000
	.align		4
        /*0024*/ 	.word	0xfffffffc


//--------------------- .nv.constant4             --------------------------
	.section	.nv.constant4,"a",@progbits
	.align	8
	.align		8
.nv.constant4:
        /*0000*/ 	.dword	__assertfail
	.align		8
        /*0008*/ 	.dword	__unnamed_1
	.align		8
        /*0010*/ 	.dword	__unnamed_2
	.align		8
        /*0018*/ 	.dword	__unnamed_3
	.align		8
        /*0020*/ 	.dword	_ZN39_INTERNAL_d5604fba_4_k_cu_df2fe03a_29604cuda3std3__45__cpo5beginE
	.align		8
        /*0028*/ 	.dword	_ZN39_INTERNAL_d5604fba_4_k_cu_df2fe03a_29604cuda3std3__45__cpo3endE
	.align		8
        /*0030*/ 	.dword	_ZN39_INTERNAL_d5604fba_4_k_cu_df2fe03a_29604cuda3std3__45__cpo6cbeginE
	.align		8
        /*0038*/ 	.dword	_ZN39_INTERNAL_d5604fba_4_k_cu_df2fe03a_29604cuda3std3__45__cpo4cendE
	.align		8
        /*0040*/ 	.dword	_ZN39_INTERNAL_d5604fba_4_k_cu_df2fe03a_29604cuda3std3__441_GLOBAL__N__d5604fba_4_k_cu_df2fe03a_29606ignoreE
	.align		8
        /*0048*/ 	.dword	_ZN39_INTERNAL_d5604fba_4_k_cu_df2fe03a_29604cuda3std3__419piecewise_constructE
	.align		8
        /*0050*/ 	.dword	_ZN39_INTERNAL_d5604fba_4_k_cu_df2fe03a_29604cuda3std3__48in_placeE
	.align		8
        /*0058*/ 	.dword	_ZN39_INTERNAL_d5604fba_4_k_cu_df2fe03a_29604cuda3std6ranges3__45__cpo4swapE
	.align		8
        /*0060*/ 	.dword	_ZN39_INTERNAL_d5604fba_4_k_cu_df2fe03a_29604cuda3std6ranges3__45__cpo9iter_moveE
	.align		8
        /*0068*/ 	.dword	_ZN39_INTERNAL_d5604fba_4_k_cu_df2fe03a_29604cute7productE
	.align		8
        /*0070*/ 	.dword	_ZN39_INTERNAL_d5604fba_4_k_cu_df2fe03a_29604cute1_E
	.align		8
        /*0078*/ 	.dword	$str$25
	.align		8
        /*0080*/ 	.dword	$str$26
	.align		8
        /*0088*/ 	.dword	$str$27
	.align		8
        /*0090*/ 	.dword	$str$28


//--------------------- .text._ZN7cutlass13device_kernelINS_4gemm6kernel13GemmUniversalIN4cute5tupleIJiiiiEEENS1_10collective13CollectiveMmaINS1_35MainloopSm100TmaUmmaWarpSpecializedILi11ELi2ELi2ENS5_IJNS4_1CILi2EEENSA_ILi1EEESC_EEEEENS5_IJNSA_ILi256EEESF_NSA_ILi64EEEEEENS_12float_e4m3_tENS5_IJlSC_lEEESI_SJ_NS4_8TiledMMAINS4_8MMA_AtomIJNS4_10MMA_TraitsINS4_25SM100_MMA_F8F6F4_2x1SM_SSEJSI_SI_fSF_SF_NS4_17integral_constantINS4_4UMMA5MajorELSQ_0EEESR_NSO_INSP_7ScaleInELSS_0EEEST_EEEEEENS4_6LayoutINS5_IJSC_SC_SC_EEENS5_IJNSA_ILi0EEESY_SY_EEEEENS5_IJNS4_10UnderscoreES11_S11_EEEEENS4_18SM100_TMA_2SM_LOADENS4_14ComposedLayoutINS4_7SwizzleILi2ELi4ELi3EEENS4_18smem_ptr_flag_bitsILi8EEENSW_INS5_IJNSA_ILi8EEESG_EEENS5_IJSG_SC_EEEEEEEvNS4_8identityES14_S1E_vS1F_EENS_8epilogue10collective18CollectiveEpilogueINS1H_23Sm100TmaWarpSpecializedILi4ELi2ELi64ELb0ELb0EEEJNS5_IJNSA_ILi128EEESF_SG_EEENS5_IJNSW_IS1M_SC_EENSW_ISG_SC_EEEEESI_SJ_SI_SJ_NS1H_6fusion15FusionCallbacksIS1L_NS1R_17LinCombPerRowBiasISI_fSI_SI_fLi16ELNS_15FloatRoundStyleE2EEES1N_S1Q_JEEENS4_5SM1004TMEM4LOAD26SM100_TMEM_LOAD_32dp32b64xENS4_13SM90_TMA_LOADES1E_NS4_39AutoVectorizingCopyWithAssumedAlignmentILi128EEENS4_14SM90_TMA_STOREES1E_S23_S23_EEEvvEEEEvNT_6ParamsE --------------------------
	.section	.text._ZN7cutlass13device_kernelINS_4gemm6kernel13GemmUniversalIN4cute5tupleIJiiiiEEENS1_10collective13CollectiveMmaINS1_35MainloopSm100TmaUmmaWarpSpecializedILi11ELi2ELi2ENS5_IJNS4_1CILi2EEENSA_ILi1EEESC_EEEEENS5_IJNSA_ILi256EEESF_NSA_ILi64EEEEEENS_12float_e4m3_tENS5_IJlSC_lEEESI_SJ_NS4_8TiledMMAINS4_8MMA_AtomIJNS4_10MMA_TraitsINS4_25SM100_MMA_F8F6F4_2x1SM_SSEJSI_SI_fSF_SF_NS4_17integral_constantINS4_4UMMA5MajorELSQ_0EEESR_NSO_INSP_7ScaleInELSS_0EEEST_EEEEEENS4_6LayoutINS5_IJSC_SC_SC_EEENS5_IJNSA_ILi0EEESY_SY_EEEEENS5_IJNS4_10UnderscoreES11_S11_EEEEENS4_18SM100_TMA_2SM_LOADENS4_14ComposedLayoutINS4_7SwizzleILi2ELi4ELi3EEENS4_18smem_ptr_flag_bitsILi8EEENSW_INS5_IJNSA_ILi8EEESG_EEENS5_IJSG_SC_EEEEEEEvNS4_8identityES14_S1E_vS1F_EENS_8epilogue10collective18CollectiveEpilogueINS1H_23Sm100TmaWarpSpecializedILi4ELi2ELi64ELb0ELb0EEEJNS5_IJNSA_ILi128EEESF_SG_EEENS5_IJNSW_IS1M_SC_EENSW_ISG_SC_EEEEESI_SJ_SI_SJ_NS1H_6fusion15FusionCallbacksIS1L_NS1R_17LinCombPerRowBiasISI_fSI_SI_fLi16ELNS_15FloatRoundStyleE2EEES1N_S1Q_JEEENS4_5SM1004TMEM4LOAD26SM100_TMEM_LOAD_32dp32b64xENS4_13SM90_TMA_LOADES1E_NS4_39AutoVectorizingCopyWithAssumedAlignmentILi128EEENS4_14SM90_TMA_STOREES1E_S23_S23_EEEvvEEEEvNT_6ParamsE,"ax",@progbits
	.align	128
.text._ZN7cutlass13device_kernelINS_4gemm6kernel13GemmUniversalIN4cute5tupleIJiiiiEEENS1_10collective13CollectiveMmaINS1_35MainloopSm100TmaUmmaWarpSpecializedILi11ELi2ELi2ENS5_IJNS4_1CILi2EEENSA_ILi1EEESC_EEEEENS5_IJNSA_ILi256EEESF_NSA_ILi64EEEEEENS_12float_e4m3_tENS5_IJlSC_lEEESI_SJ_NS4_8TiledMMAINS4_8MMA_AtomIJNS4_10MMA_TraitsINS4_25SM100_MMA_F8F6F4_2x1SM_SSEJSI_SI_fSF_SF_NS4_17integral_constantINS4_4UMMA5MajorELSQ_0EEESR_NSO_INSP_7ScaleInELSS_0EEEST_EEEEEENS4_6LayoutINS5_IJSC_SC_SC_EEENS5_IJNSA_ILi0EEESY_SY_EEEEENS5_IJNS4_10UnderscoreES11_S11_EEEEENS4_18SM100_TMA_2SM_LOADENS4_14ComposedLayoutINS4_7SwizzleILi2ELi4ELi3EEENS4_18smem_ptr_flag_bitsILi8EEENSW_INS5_IJNSA_ILi8EEESG_EEENS5_IJSG_SC_EEEEEEEvNS4_8identityES14_S1E_vS1F_EENS_8epilogue10collective18CollectiveEpilogueINS1H_23Sm100TmaWarpSpecializedILi4ELi2ELi64ELb0ELb0EEEJNS5_IJNSA_ILi128EEESF_SG_EEENS5_IJNSW_IS1M_SC_EENSW_ISG_SC_EEEEESI_SJ_SI_SJ_NS1H_6fusion15FusionCallbacksIS1L_NS1R_17LinCombPerRowBiasISI_fSI_SI_fLi16ELNS_15FloatRoundStyleE2EEES1N_S1Q_JEEENS4_5SM1004TMEM4LOAD26SM100_TMEM_LOAD_32dp32b64xENS4_13SM90_TMA_LOADES1E_NS4_39AutoVectorizingCopyWithAssumedAlignmentILi128EEENS4_14SM90_TMA_STOREES1E_S23_S23_EEEvvEEEEvNT_6ParamsE:
        .type           _ZN7cutlass13device_kernelINS_4gemm6kernel13GemmUniversalIN4cute5tupleIJiiiiEEENS1_10collective13CollectiveMmaINS1_35MainloopSm100TmaUmmaWarpSpecializedILi11ELi2ELi2ENS5_IJNS4_1CILi2EEENSA_ILi1EEESC_EEEEENS5_IJNSA_ILi256EEESF_NSA_ILi64EEEEEENS_12float_e4m3_tENS5_IJlSC_lEEESI_SJ_NS4_8TiledMMAINS4_8MMA_AtomIJNS4_10MMA_TraitsINS4_25SM100_MMA_F8F6F4_2x1SM_SSEJSI_SI_fSF_SF_NS4_17integral_constantINS4_4UMMA5MajorELSQ_0EEESR_NSO_INSP_7ScaleInELSS_0EEEST_EEEEEENS4_6LayoutINS5_IJSC_SC_SC_EEENS5_IJNSA_ILi0EEESY_SY_EEEEENS5_IJNS4_10UnderscoreES11_S11_EEEEENS4_18SM100_TMA_2SM_LOADENS4_14ComposedLayoutINS4_7SwizzleILi2ELi4ELi3EEENS4_18smem_ptr_flag_bitsILi8EEENSW_INS5_IJNSA_ILi8EEESG_EEENS5_IJSG_SC_EEEEEEEvNS4_8identityES14_S1E_vS1F_EENS_8epilogue10collective18CollectiveEpilogueINS1H_23Sm100TmaWarpSpecializedILi4ELi2ELi64ELb0ELb0EEEJNS5_IJNSA_ILi128EEESF_SG_EEENS5_IJNSW_IS1M_SC_EENSW_ISG_SC_EEEEESI_SJ_SI_SJ_NS1H_6fusion15FusionCallbacksIS1L_NS1R_17LinCombPerRowBiasISI_fSI_SI_fLi16ELNS_15FloatRoundStyleE2EEES1N_S1Q_JEEENS4_5SM1004TMEM4LOAD26SM100_TMEM_LOAD_32dp32b64xENS4_13SM90_TMA_LOADES1E_NS4_39AutoVectorizingCopyWithAssumedAlignmentILi128EEENS4_14SM90_TMA_STOREES1E_S23_S23_EEEvvEEEEvNT_6ParamsE,@function
        .size           _ZN7cutlass13device_kernelINS_4gemm6kernel13GemmUniversalIN4cute5tupleIJiiiiEEENS1_10collective13CollectiveMmaINS1_35MainloopSm100TmaUmmaWarpSpecializedILi11ELi2ELi2ENS5_IJNS4_1CILi2EEENSA_ILi1EEESC_EEEEENS5_IJNSA_ILi256EEESF_NSA_ILi64EEEEEENS_12float_e4m3_tENS5_IJlSC_lEEESI_SJ_NS4_8TiledMMAINS4_8MMA_AtomIJNS4_10MMA_TraitsINS4_25SM100_MMA_F8F6F4_2x1SM_SSEJSI_SI_fSF_SF_NS4_17integral_constantINS4_4UMMA5MajorELSQ_0EEESR_NSO_INSP_7ScaleInELSS_0EEEST_EEEEEENS4_6LayoutINS5_IJSC_SC_SC_EEENS5_IJNSA_ILi0EEESY_SY_EEEEENS5_IJNS4_10UnderscoreES11_S11_EEEEENS4_18SM100_TMA_2SM_LOADENS4_14ComposedLayoutINS4_7SwizzleILi2ELi4ELi3EEENS4_18smem_ptr_flag_bitsILi8EEENSW_INS5_IJNSA_ILi8EEESG_EEENS5_IJSG_SC_EEEEEEEvNS4_8identityES14_S1E_vS1F_EENS_8epilogue10collective18CollectiveEpilogueINS1H_23Sm100TmaWarpSpecializedILi4ELi2ELi64ELb0ELb0EEEJNS5_IJNSA_ILi128EEESF_SG_EEENS5_IJNSW_IS1M_SC_EENSW_ISG_SC_EEEEESI_SJ_SI_SJ_NS1H_6fusion15FusionCallbacksIS1L_NS1R_17LinCombPerRowBiasISI_fSI_SI_fLi16ELNS_15FloatRoundStyleE2EEES1N_S1Q_JEEENS4_5SM1004TMEM4LOAD26SM100_TMEM_LOAD_32dp32b64xENS4_13SM90_TMA_LOADES1E_NS4_39AutoVectorizingCopyWithAssumedAlignmentILi128EEENS4_14SM90_TMA_STOREES1E_S23_S23_EEEvvEEEEvNT_6ParamsE,(.L_x_211 - _ZN7cutlass13device_kernelINS_4gemm6kernel13GemmUniversalIN4cute5tupleIJiiiiEEENS1_10collective13CollectiveMmaINS1_35MainloopSm100TmaUmmaWarpSpecializedILi11ELi2ELi2ENS5_IJNS4_1CILi2EEENSA_ILi1EEESC_EEEEENS5_IJNSA_ILi256EEESF_NSA_ILi64EEEEEENS_12float_e4m3_tENS5_IJlSC_lEEESI_SJ_NS4_8TiledMMAINS4_8MMA_AtomIJNS4_10MMA_TraitsINS4_25SM100_MMA_F8F6F4_2x1SM_SSEJSI_SI_fSF_SF_NS4_17integral_constantINS4_4UMMA5MajorELSQ_0EEESR_NSO_INSP_7ScaleInELSS_0EEEST_EEEEEENS4_6LayoutINS5_IJSC_SC_SC_EEENS5_IJNSA_ILi0EEESY_SY_EEEEENS5_IJNS4_10UnderscoreES11_S11_EEEEENS4_18SM100_TMA_2SM_LOADENS4_14ComposedLayoutINS4_7SwizzleILi2ELi4ELi3EEENS4_18smem_ptr_flag_bitsILi8EEENSW_INS5_IJNSA_ILi8EEESG_EEENS5_IJSG_SC_EEEEEEEvNS4_8identityES14_S1E_vS1F_EENS_8epilogue10collective18CollectiveEpilogueINS1H_23Sm100TmaWarpSpecializedILi4ELi2ELi64ELb0ELb0EEEJNS5_IJNSA_ILi128EEESF_SG_EEENS5_IJNSW_IS1M_SC_EENSW_ISG_SC_EEEEESI_SJ_SI_SJ_NS1H_6fusion15FusionCallbacksIS1L_NS1R_17LinCombPerRowBiasISI_fSI_SI_fLi16ELNS_15FloatRoundStyleE2EEES1N_S1Q_JEEENS4_5SM1004TMEM4LOAD26SM100_TMEM_LOAD_32dp32b64xENS4_13SM90_TMA_LOADES1E_NS4_39AutoVectorizingCopyWithAssumedAlignmentILi128EEENS4_14SM90_TMA_STOREES1E_S23_S23_EEEvvEEEEvNT_6ParamsE)
        .other          _ZN7cutlass13device_kernelINS_4gemm6kernel13GemmUniversalIN4cute5tupleIJiiiiEEENS1_10collective13CollectiveMmaINS1_35MainloopSm100TmaUmmaWarpSpecializedILi11ELi2ELi2ENS5_IJNS4_1CILi2EEENSA_ILi1EEESC_EEEEENS5_IJNSA_ILi256EEESF_NSA_ILi64EEEEEENS_12float_e4m3_tENS5_IJlSC_lEEESI_SJ_NS4_8TiledMMAINS4_8MMA_AtomIJNS4_10MMA_TraitsINS4_25SM100_MMA_F8F6F4_2x1SM_SSEJSI_SI_fSF_SF_NS4_17integral_constantINS4_4UMMA5MajorELSQ_0EEESR_NSO_INSP_7ScaleInELSS_0EEEST_EEEEEENS4_6LayoutINS5_IJSC_SC_SC_EEENS5_IJNSA_ILi0EEESY_SY_EEEEENS5_IJNS4_10UnderscoreES11_S11_EEEEENS4_18SM100_TMA_2SM_LOADENS4_14ComposedLayoutINS4_7SwizzleILi2ELi4ELi3EEENS4_18smem_ptr_flag_bitsILi8EEENSW_INS5_IJNSA_ILi8EEESG_EEENS5_IJSG_SC_EEEEEEEvNS4_8identityES14_S1E_vS1F_EENS_8epilogue10collective18CollectiveEpilogueINS1H_23Sm100TmaWarpSpecializedILi4ELi2ELi64ELb0ELb0EEEJNS5_IJNSA_ILi128EEESF_SG_EEENS5_IJNSW_IS1M_SC_EENSW_ISG_SC_EEEEESI_SJ_SI_SJ_NS1H_6fusion15FusionCallbacksIS1L_NS1R_17LinCombPerRowBiasISI_fSI_SI_fLi16ELNS_15FloatRoundStyleE2EEES1N_S1Q_JEEENS4_5SM1004TMEM4LOAD26SM100_TMEM_LOAD_32dp32b64xENS4_13SM90_TMA_LOADES1E_NS4_39AutoVectorizingCopyWithAssumedAlignmentILi128EEENS4_14SM90_TMA_STOREES1E_S23_S23_EEEvvEEEEvNT_6ParamsE,@"STO_CUDA_ENTRY STV_DEFAULT"
_ZN7cutlass13device_kernelINS_4gemm6kernel13GemmUniversalIN4cute5tupleIJiiiiEEENS1_10collective13CollectiveMmaINS1_35MainloopSm100TmaUmmaWarpSpecializedILi11ELi2ELi2ENS5_IJNS4_1CILi2EEENSA_ILi1EEESC_EEEEENS5_IJNSA_ILi256EEESF_NSA_ILi64EEEEEENS_12float_e4m3_tENS5_IJlSC_lEEESI_SJ_NS4_8TiledMMAINS4_8MMA_AtomIJNS4_10MMA_TraitsINS4_25SM100_MMA_F8F6F4_2x1SM_SSEJSI_SI_fSF_SF_NS4_17integral_constantINS4_4UMMA5MajorELSQ_0EEESR_NSO_INSP_7ScaleInELSS_0EEEST_EEEEEENS4_6LayoutINS5_IJSC_SC_SC_EEENS5_IJNSA_ILi0EEESY_SY_EEEEENS5_IJNS4_10UnderscoreES11_S11_EEEEENS4_18SM100_TMA_2SM_LOADENS4_14ComposedLayoutINS4_7SwizzleILi2ELi4ELi3EEENS4_18smem_ptr_flag_bitsILi8EEENSW_INS5_IJNSA_ILi8EEESG_EEENS5_IJSG_SC_EEEEEEEvNS4_8identityES14_S1E_vS1F_EENS_8epilogue10collective18CollectiveEpilogueINS1H_23Sm100TmaWarpSpecializedILi4ELi2ELi64ELb0ELb0EEEJNS5_IJNSA_ILi128EEESF_SG_EEENS5_IJNSW_IS1M_SC_EENSW_ISG_SC_EEEEESI_SJ_SI_SJ_NS1H_6fusion15FusionCallbacksIS1L_NS1R_17LinCombPerRowBiasISI_fSI_SI_fLi16ELNS_15FloatRoundStyleE2EEES1N_S1Q_JEEENS4_5SM1004TMEM4LOAD26SM100_TMEM_LOAD_32dp32b64xENS4_13SM90_TMA_LOADES1E_NS4_39AutoVectorizingCopyWithAssumedAlignmentILi128EEENS4_14SM90_TMA_STOREES1E_S23_S23_EEEvvEEEEvNT_6ParamsE:
[----:B------:R-:W1:Y:S01]  /*0000*/  LDC R1, c[0x0][0x37c] ;  /* 0x0000df00ff017b82 */ /* 0x000e620000000800 */
[----:B------:R-:W2:Y:S01]  /*0010*/  S2R R187, SR_TID.X ;  /* 0x0000000000bb7919 */ /* 0x000ea20000002100 */
[----:B------:R-:W3:Y:S06]  /*0020*/  LDCU.64 UR8, c[0x0][0x890] ;  /* 0x00011200ff0877ac */ /* 0x000eec0008000a00 */
[----:B------:R-:W4:Y:S01]  /*0030*/  S2UR UR37, SR_CgaCtaId ;  /* 0x00000000002579c3 */ /* 0x000f220000008800 */
[----:B------:R-:W-:Y:S01]  /*0040*/  PRMT R170, RZ, 0x7610, R170 ;  /* 0x00007610ffaa7816 */ /* 0x000fe200000000aa */
[----:B------:R-:W1:Y:S01]  /*0050*/  LDCU.64 UR46, c[0x0][0x358] ;  /* 0x00006b00ff2e77ac */ /* 0x000e620008000a00 */
[----:B------:R-:W-:-:S02]  /*0060*/  ELECT P0, URZ, PT ;  /* 0x0000000000ff782f */ /* 0x000fc40003800000 */
[----:B---3--:R-:W-:-:S04]  /*0070*/  ISETP.NE.U32.AND P1, PT, RZ, UR8, PT ;  /* 0x00000008ff007c0c */ /* 0x008fc8000bf25070 */
[----:B------:R-:W-:Y:S01]  /*0080*/  ISETP.NE.AND.EX P2, PT, RZ, UR9, PT, P1 ;  /* 0x00000009ff007c0c */ /* 0x000fe2000bf45310 */
[----:B----4-:R-:W-:Y:S02]  /*0090*/  ULOP3.LUT UR5, UR37, 0x1, URZ, 0xc0, !UPT ;  /* 0x0000000125057892 */ /* 0x010fe4000f8ec0ff */
[----:B------:R-:W-:Y:S01]  /*00a0*/  ULOP3.LUT UR4, UR37, 0x1, URZ, 0x3c, !UPT ;  /* 0x0000000125047892 */ /* 0x000fe2000f8e3cff */
[----:B--2---:R-:W-:-:S05]  /*00b0*/  SHF.R.U32.HI R172, RZ, 0x5, R187 ;  /* 0x00000005ffac7819 */ /* 0x004fca00000116bb */
[----:B------:R-:W2:Y:S02]  /*00c0*/  SHFL.IDX PT, R0, R172, RZ, 0x1f ;  /* 0x00001fffac007589 */ /* 0x000ea400000e0000 */
[----:B--2---:R-:W-:Y:S02]  /*00d0*/  R2UR UR10, R0 ;  /* 0x00000000000a72ca */ /* 0x004fe400000e0000 */
[----:B-1----:R-:W-:Y:S05]  /*00e0*/  @P2 BRA `(.L_x_0) ;  /* 0x00000000002c2947 */ /* 0x002fea0003800000 */
[----:B------:R-:W1:Y:S02]  /*00f0*/  LDCU.64 UR6, c[0x0][0x888] ;  /* 0x00011100ff0677ac */ /* 0x000e640008000a00 */
[----:B-1----:R-:W-:-:S04]  /*0100*/  UISETP.NE.U32.AND UP0, UPT, UR6, URZ, UPT ;  /* 0x000000ff0600728c */ /* 0x002fc8000bf05070 */
[----:B------:R-:W-:-:S09]  /*0110*/  UISETP.NE.AND.EX UP0, UPT, UR7, URZ, UPT, UP0 ;  /* 0x000000ff0700728c */ /* 0x000fd2000bf05300 */
[----:B------:R-:W-:Y:S05]  /*0120*/  BRA.U !UP0, `(.L_x_1) ;  /* 0x0000000108107547 */ /* 0x000fea000b800000 */
[----:B------:R-:W1:Y:S02]  /*0130*/  LDC.64 R2, c[0x0][0x888] ;  /* 0x00022200ff027b82 */ /* 0x000e640000000a00 */
[----:B-1----:R1:W5:Y:S01]  /*0140*/  LDG.E R79, desc[UR46][R2.64] ;  /* 0x0000002e024f7981 */ /* 0x002362000c1e1900 */
[----:B------:R-:W-:Y:S01]  /*0150*/  HFMA2 R170, -RZ, RZ, 0, 5.9604644775390625e-08 ;  /* 0x00000001ffaa7431 */ /* 0x000fe200000001ff */
[----:B------:R-:W-:Y:S05]  /*0160*/  BRA `(.L_x_0) ;  /* 0x00000000000c7947 */ /* 0x000fea0003800000 */
.L_x_1:
[----:B------:R-:W1:Y:S01]  /*0170*/  LDCU UR6, c[0x0][0x880] ;  /* 0x00011000ff0677ac */ /* 0x000e620008000800 */
[----:B------:R-:W-:Y:S01]  /*0180*/  HFMA2 R170, -RZ, RZ, 0, 5.9604644775390625e-08 ;  /* 0x00000001ffaa7431 */ /* 0x000fe200000001ff */
[----:B-1----:R-:W-:-:S07]  /*0190*/  MOV R79, UR6 ;  /* 0x00000006004f7c02 */ /* 0x002fce0008000f00 */
.L_x_0:
[----:B------:R-:W2:Y:S02]  /*01a0*/  LDCU.64 UR6, c[0x0][0x8b0] ;  /* 0x00011600ff0677ac */ /* 0x000ea40008000a00 */
[----:B--2---:R-:W-:-:S04]  /*01b0*/  UISETP.NE.U32.AND UP0, UPT, UR6, URZ, UPT ;  /* 0x000000ff0600728c */ /* 0x004fc8000bf05070 */
[----:B------:R-:W-:-:S09]  /*01c0*/  UISETP.NE.AND.EX UP0, UPT, UR7, URZ, UPT, UP0 ;  /* 0x000000ff0700728c */ /* 0x000fd2000bf05300 */
[----:B------:R-:W-:Y:S05]  /*01d0*/  BRA.U UP0, `(.L_x_2) ;  /* 0x0000000100247547 */ /* 0x000fea000b800000 */
[----:B------:R-:W2:Y:S02]  /*01e0*/  LDCU.64 UR6, c[0x0][0x8a8] ;  /* 0x00011500ff0677ac */ /* 0x000ea40008000a00 */
[----:B--2---:R-:W-:-:S04]  /*01f0*/  UISETP.NE.U32.AND UP0, UPT, UR6, URZ, UPT ;  /* 0x000000ff0600728c */ /* 0x004fc8000bf05070 */
[----:B------:R-:W-:-:S09]  /*0200*/  UISETP.NE.AND.EX UP0, UPT, UR7, URZ, UPT, UP0 ;  /* 0x000000ff0700728c */ /* 0x000fd2000bf05300 */
[----:B------:R-:W-:Y:S05]  /*0210*/  BRA.U !UP0, `(.L_x_3) ;  /* 0x00000001080c7547 */ /* 0x000fea000b800000 */
[----:B-1----:R-:W1:Y:S02]  /*0220*/  LDC.64 R2, c[0x0][0x8a8] ;  /* 0x00022a00ff027b82 */ /* 0x002e640000000a00 */
[----:B-1----:R2:W5:Y:S01]  /*0230*/  LDG.E R77, desc[UR46][R2.64] ;  /* 0x0000002e024d7981 */ /* 0x002562000c1e1900 */
[----:B------:R-:W-:Y:S05]  /*0240*/  BRA `(.L_x_2) ;  /* 0x0000000000087947 */ /* 0x000fea0003800000 */
.L_x_3:
[----:B------:R-:W2:Y:S02]  /*0250*/  LDCU UR6, c[0x0][0x8a0] ;  /* 0x00011400ff0677ac */ /* 0x000ea40008000800 */
[----:B--2---:R-:W-:Y:S02]  /*0260*/  MOV R77, UR6 ;  /* 0x00000006004d7c02 */ /* 0x004fe40008000f00 */
.L_x_2:
[----:B------:R-:W-:Y:S01]  /*0270*/  IMAD.U32 R0, RZ, RZ, UR10 ;  /* 0x0000000aff007e24 */ /* 0x000fe2000f8e00ff */
[----:B------:R-:W-:Y:S04]  /*0280*/  BSSY.RECONVERGENT B0, `(.L_x_4) ;  /* 0x000000c000007945 */ /* 0x000fe80003800200 */
[C---:B------:R-:W-:Y:S02]  /*0290*/  ISETP.NE.OR P3, PT, R0.reuse, 0x1, !P0 ;  /* 0x000000010000780c */ /* 0x040fe40004765670 */
[----:B------:R-:W-:-:S11]  /*02a0*/  ISETP.NE.OR P2, PT, R0, 0x3, !P0 ;  /* 0x000000030000780c */ /* 0x000fd60004745670 */
[----:B------:R-:W-:Y:S05]  /*02b0*/  @P3 BRA `(.L_x_5) ;  /* 0x0000000000203947 */ /* 0x000fea0003800000 */
[----:B------:R-:W3:Y:S02]  /*02c0*/  LDCU.64 UR6, c[0x0][0x348] ;  /* 0x00006900ff0677ac */ /* 0x000ee40008000a00 */
[----:B---3--:R-:W-:Y:S02]  /*02d0*/  UIADD3 UR12, UP1, UPT, UR6, 0x80, URZ ;  /* 0x00000080060c7890 */ /* 0x008fe4000ff3e0ff */
[----:B------:R-:W-:Y:S02]  /*02e0*/  UIADD3 UR6, UP0, UPT, UR6, 0x180, URZ ;  /* 0x0000018006067890 */ /* 0x000fe4000ff1e0ff */
[----:B------:R-:W-:Y:S02]  /*02f0*/  UIADD3.X UR13, UPT, UPT, URZ, UR7, URZ, UP1, !UPT ;  /* 0x00000007ff0d7290 */ /* 0x000fe40008ffe4ff */
[----:B------:R-:W-:-:S07]  /*0300*/  UIADD3.X UR7, UPT, UPT, URZ, UR7, URZ, UP0, !UPT ;  /* 0x00000007ff077290 */ /* 0x000fce00087fe4ff */
[----:B------:R3:W-:Y:S02]  /*0310*/  UTMACCTL.PF [UR12] ;  /* 0x000000000c0079b9 */ /* 0x0007e40008040000 */
[----:B------:R3:W-:Y:S02]  /*0320*/  UTMACCTL.PF [UR6] ;  /* 0x00000000060079b9 */ /* 0x0007e40008040000 */
[----:B---3--:R-:W-:Y:S01]  /*0330*/  NOP ;  /* 0x0000000000007918 */ /* 0x008fe20000000000 */
.L_x_5:
[----:B------:R-:W-:Y:S05]  /*0340*/  BSYNC.RECONVERGENT B0 ;  /* 0x0000000000007941 */ /* 0x000fea0003800200 */
.L_x_4:
[----:B------:R-:W-:Y:S04]  /*0350*/  BSSY.RECONVERGENT B0, `(.L_x_6) ;  /* 0x000000a000007945 */ /* 0x000fe80003800200 */
        /* <DEDUP_REMOVED lines=9> */
.L_x_7:
[----:B------:R-:W-:Y:S05]  /*03f0*/  BSYNC.RECONVERGENT B0 ;  /* 0x0000000000007941 */ /* 0x000fea0003800200 */
.L_x_6:
[----:B------:R-:W3:Y:S01]  /*0400*/  LDCU.64 UR6, c[0x0][0x888] ;  /* 0x00011100ff0677ac */ /* 0x000ee20008000a00 */
[----:B------:R-:W-:Y:S01]  /*0410*/  ISETP.NE.AND.EX P1, PT, RZ, UR9, PT, P1 ;  /* 0x00000009ff007c0c */ /* 0x000fe2000bf25310 */
[----:B------:R-:W-:Y:S02]  /*0420*/  UPLOP3.LUT UP5, UPT, UPT, UPT, UPT, 0x80, 0x8 ;  /* 0x000000000008789c */ /* 0x000fe40003faf070 */
[----:B---3--:R-:W-:-:S04]  /*0430*/  UISETP.NE.U32.AND UP0, UPT, UR6, URZ, UPT ;  /* 0x000000ff0600728c */ /* 0x008fc8000bf05070 */
[----:B------:R-:W-:-:S06]  /*0440*/  UISETP.NE.AND.EX UP0, UPT, UR7, URZ, UPT, UP0 ;  /* 0x000000ff0700728c */ /* 0x000fcc000bf05300 */
[----:B------:R-:W-:-:S13]  /*0450*/  PLOP3.LUT P2, PT, PT, PT, UP0, 0x80, 0x8 ;  /* 0x000000000008781c */ /* 0x000fda0003f4f008 */
[----:B------:R-:W-:Y:S05]  /*0460*/  @P2 BRA P1, `(.L_x_8) ;  /* 0x0000000000202947 */ /* 0x000fea0000800000 */
[----:B------:R-:W-:Y:S01]  /*0470*/  UISETP.NE.U32.AND UP2, UPT, UR8, URZ, UPT ;  /* 0x000000ff0800728c */ /* 0x000fe2000bf45070 */
[----:B-----5:R-:W-:Y:S01]  /*0480*/  FSETP.NEU.AND P1, PT, R79, RZ, PT ;  /* 0x000000ff4f00720b */ /* 0x020fe20003f2d000 */
[----:B------:R-:W-:Y:S02]  /*0490*/  USEL UR6, URZ, 0xffffffff, UP0 ;  /* 0xffffffffff067887 */ /* 0x000fe40008000000 */
[----:B------:R-:W-:-:S10]  /*04a0*/  UISETP.NE.AND.EX UP2, UPT, UR9, URZ, UPT, UP2 ;  /* 0x000000ff0900728c */ /* 0x000fd4000bf45320 */
[----:B------:R-:W-:Y:S01]  /*04b0*/  VOTEU.ANY UP1, P1 ;  /* 0x0000000000ff7886 */ /* 0x000fe20000820100 */
[----:B------:R-:W-:-:S04]  /*04c0*/  @!UP2 USEL UR6, URZ, 0xffffffff, UP1 ;  /* 0xffffffffff06a887 */ /* 0x000fc80008800000 */
[----:B------:R-:W-:-:S04]  /*04d0*/  ULOP3.LUT UR6, UR6, 0x1, URZ, 0xc0, !UPT ;  /* 0x0000000106067892 */ /* 0x000fc8000f8ec0ff */
[----:B------:R-:W-:-:S11]  /*04e0*/  UISETP.NE.U32.AND UP5, UPT, UR6, 0x1, UPT ;  /* 0x000000010600788c */ /* 0x000fd6000bfa5070 */
.L_x_8:
[----:B------:R-:W3:Y:S01]  /*04f0*/  SHFL.IDX PT, R0, R172, RZ, 0x1f ;  /* 0x00001fffac007589 */ /* 0x000ee200000e0000 */
[----:B------:R-:W-:-:S04]  /*0500*/  UISETP.NE.AND UP1, UPT, UR10, 0x2, UPT ;  /* 0x000000020a00788c */ /* 0x000fc8000bf25270 */
[----:B------:R-:W-:Y:S02]  /*0510*/  UISETP.EQ.AND UP2, UPT, UR5, URZ, !UP1 ;  /* 0x000000ff0500728c */ /* 0x000fe4000cf42270 */
[----:B------:R-:W-:-:S04]  /*0520*/  USEL UR7, URZ, 0x1, UP1 ;  /* 0x00000001ff077887 */ /* 0x000fc80008800000 */
[----:B------:R-:W-:Y:S02]  /*0530*/  PLOP3.LUT P5, PT, P0, PT, UP2, 0x80, 0x8 ;  /* 0x000000000008781c */ /* 0x000fe400007af028 */
[----:B---3--:R-:W-:-:S13]  /*0540*/  ISETP.NE.AND P1, PT, R0, RZ, PT ;  /* 0x000000ff0000720c */ /* 0x008fda0003f25270 */
[----:B------:R-:W-:Y:S05]  /*0550*/  @P1 BRA `(.L_x_9) ;  /* 0x0000000000881947 */ /* 0x000fea0003800000 */
[----:B------:R-:W-:Y:S01]  /*0560*/  ELECT P1, URZ, PT ;  /* 0x0000000000ff782f */ /* 0x000fe20003820000 */
[----:B------:R-:W-:-:S12]  /*0570*/  BSSY.RECONVERGENT B0, `(.L_x_9) ;  /* 0x0000020000007945 */ /* 0x000fd80003800200 */
[----:B------:R-:W-:Y:S05]  /*0580*/  @!P1 BRA `(.L_x_10) ;  /* 0x0000000000789947 */ /* 0x000fea0003800000 */
[----:B------:R-:W-:Y:S01]  /*0590*/  UMOV UR8, 0x400 ;  /* 0x0000040000087882 */ /* 0x000fe20000000000 */
[----:B------:R-:W-:Y:S01]  /*05a0*/  UMOV UR6, 0x1 ;  /* 0x0000000100067882 */ /* 0x000fe20000000000 */
[----:B------:R-:W-:Y:S02]  /*05b0*/  ULEA UR8, UR37, UR8, 0x18 ;  /* 0x0000000825087291 */ /* 0x000fe4000f8ec0ff */
[----:B------:R-:W-:-:S04]  /*05c0*/  UIADD3 UR12, UPT, UPT, -UR6, 0x100000, URZ ;  /* 0x00100000060c7890 */ /* 0x000fc8000fffe1ff */
[----:B------:R-:W-:Y:S02]  /*05d0*/  USHF.L.U32 UR13, UR12, 0xb, URZ ;  /* 0x0000000b0c0d7899 */ /* 0x000fe400080006ff */
[----:B------:R-:W-:Y:S01]  /*05e0*/  USHF.L.U32 UR12, UR12, 0x1, URZ ;  /* 0x000000010c0c7899 */ /* 0x000fe200080006ff */
[----:B------:R-:W3:Y:S11]  /*05f0*/  FENCE.VIEW.ASYNC.S ;  /* 0x00000000000073c6 */ /* 0x000ef60000000000 */
[----:B---3--:R3:W4:Y:S01]  /*0600*/  SYNCS.EXCH.64 URZ, [UR8], UR12 ;  /* 0x0000000c08ff75b2 */ /* 0x0087220008000100 */
[----:B------:R3:W1:Y:S01]  /*0610*/  SYNCS.EXCH.64 URZ, [UR8+0x58], UR12 ;  /* 0x0000580c08ff75b2 */ /* 0x0006620008000100 */
        /* <DEDUP_REMOVED lines=19> */
[----:B------:R3:W1:Y:S02]  /*0750*/  SYNCS.EXCH.64 URZ, [UR8+0xa8], UR12 ;  /* 0x0000a80c08ff75b2 */ /* 0x0006640008000100 */
[----:B---3--:R-:W-:Y:S01]  /*0760*/  NOP ;  /* 0x0000000000007918 */ /* 0x008fe20000000000 */
.L_x_10:
[----:B------:R-:W-:Y:S05]  /*0770*/  BSYNC.RECONVERGENT B0 ;  /* 0x0000000000007941 */ /* 0x000fea0003800200 */
.L_x_9:
[----:B------:R-:W3:Y:S01]  /*0780*/  SHFL.IDX PT, R0, R172, RZ, 0x1f ;  /* 0x00001fffac007589 */ /* 0x000ee200000e0000 */
[----:B------:R-:W-:Y:S01]  /*0790*/  NOP ;  /* 0x0000000000007918 */ /* 0x000fe20000000000 */
[----:B---3--:R-:W-:-:S13]  /*07a0*/  ISETP.NE.AND P1, PT, R0, 0x1, PT ;  /* 0x000000010000780c */ /* 0x008fda0003f25270 */
[----:B------:R-:W-:Y:S05]  /*07b0*/  @P1 BRA `(.L_x_11) ;  /* 0x0000000000541947 */ /* 0x000fea0003800000 */
[----:B------:R-:W-:Y:S01]  /*07c0*/  UMOV UR9, 0x400 ;  /* 0x0000040000097882 */ /* 0x000fe20000000000 */
[----:B------:R-:W-:Y:S01]  /*07d0*/  UMOV UR8, 0x20 ;  /* 0x0000002000087882 */ /* 0x000fe20000000000 */
[----:B------:R-:W-:Y:S01]  /*07e0*/  UMOV UR6, 0x80 ;  /* 0x0000008000067882 */ /* 0x000fe20000000000 */
[----:B------:R-:W-:Y:S02]  /*07f0*/  ULEA UR9, UR37, UR9, 0x18 ;  /* 0x0000000925097291 */ /* 0x000fe4000f8ec0ff */
[----:B------:R-:W-:-:S04]  /*0800*/  UIADD3 UR12, UPT, UPT, -UR8, 0x100000, URZ ;  /* 0x00100000080c7890 */ /* 0x000fc8000fffe1ff */
[----:B------:R-:W-:Y:S02]  /*0810*/  USHF.L.U32 UR13, UR12, 0xb, URZ ;  /* 0x0000000b0c0d7899 */ /* 0x000fe400080006ff */
[----:B------:R-:W-:Y:S02]  /*0820*/  USHF.L.U32 UR12, UR12, 0x1, URZ ;  /* 0x000000010c0c7899 */ /* 0x000fe400080006ff */
[----:B------:R-:W-:-:S04]  /*0830*/  UIADD3 UR14, UPT, UPT, -UR6, 0x100000, URZ ;  /* 0x00100000060e7890 */ /* 0x000fc8000fffe1ff */
[----:B------:R-:W-:Y:S02]  /*0840*/  USHF.L.U32 UR15, UR14, 0xb, URZ ;  /* 0x0000000b0e0f7899 */ /* 0x000fe400080006ff */
[----:B------:R-:W-:Y:S01]  /*0850*/  USHF.L.U32 UR14, UR14, 0x1, URZ ;  /* 0x000000010e0e7899 */ /* 0x000fe200080006ff */
[----:B------:R-:W-:Y:S01]  /*0860*/  ELECT P1, URZ, PT ;  /* 0x0000000000ff782f */ /* 0x000fe20003820000 */
[----:B------:R-:W3:Y:S02]  /*0870*/  FENCE.VIEW.ASYNC.S ;  /* 0x00000000000073c6 */ /* 0x000ee40000000000 */
[----:B---3--:R3:W1:Y:S08]  /*0880*/  SYNCS.EXCH.64 URZ, [UR9+0xb0], UR12 ;  /* 0x0000b00c09ff75b2 */ /* 0x0086700008000100 */
[----:B------:R3:W1:Y:S01]  /*0890*/  SYNCS.EXCH.64 URZ, [UR9+0xd0], UR14 ;  /* 0x0000d00e09ff75b2 */ /* 0x0006620008000100 */
[----:B------:R3:W1:Y:S01]  /*08a0*/  SYNCS.EXCH.64 URZ, [UR9+0xb8], UR12 ;  /* 0x0000b80c09ff75b2 */ /* 0x0006620008000100 */
[----:B------:R3:W1:Y:S01]  /*08b0*/  SYNCS.EXCH.64 URZ, [UR9+0xd8], UR14 ;  /* 0x0000d80e09ff75b2 */ /* 0x0006620008000100 */
[----:B------:R3:W1:Y:S01]  /*08c0*/  SYNCS.EXCH.64 URZ, [UR9+0xc0], UR12 ;  /* 0x0000c00c09ff75b2 */ /* 0x0006620008000100 */
[----:B------:R3:W1:Y:S01]  /*08d0*/  SYNCS.EXCH.64 URZ, [UR9+0xe0], UR14 ;  /* 0x0000e00e09ff75b2 */ /* 0x0006620008000100 */
[----:B------:R3:W1:Y:S01]  /*08e0*/  SYNCS.EXCH.64 URZ, [UR9+0xc8], UR12 ;  /* 0x0000c80c09ff75b2 */ /* 0x0006620008000100 */
[----:B------:R3:W1:Y:S01]  /*08f0*/  SYNCS.EXCH.64 URZ, [UR9+0xe8], UR14 ;  /* 0x0000e80e09ff75b2 */ /* 0x0006620008000100 */
[----:B------:R-:W-:Y:S01]  /*0900*/  NOP ;  /* 0x0000000000007918 */ /* 0x000fe20000000000 */
.L_x_11:
[----:B------:R-:W2:Y:S01]  /*0910*/  SHFL.IDX PT, R0, R172, RZ, 0x1f ;  /* 0x00001fffac007589 */ /* 0x000ea200000e0000 */
[----:B------:R-:W-:Y:S01]  /*0920*/  NOP ;  /* 0x0000000000007918 */ /* 0x000fe20000000000 */
[----:B--2---:R-:W-:-:S13]  /*0930*/  ISETP.NE.AND P1, PT, R0, 0x3, PT ;  /* 0x000000030000780c */ /* 0x004fda0003f25270 */
[----:B------:R-:W-:Y:S05]  /*0940*/  @P1 BRA `(.L_x_12) ;  /* 0x00000000002c1947 */ /* 0x000fea0003800000 */
[----:B------:R-:W-:Y:S01]  /*0950*/  UMOV UR8, 0x400 ;  /* 0x0000040000087882 */ /* 0x000fe20000000000 */
[----:B------:R-:W-:Y:S01]  /*0960*/  UMOV UR6, 0x20 ;  /* 0x0000002000067882 */ /* 0x000fe20000000000 */
[----:B------:R-:W-:Y:S02]  /*0970*/  ULEA UR8, UR37, UR8, 0x18 ;  /* 0x0000000825087291 */ /* 0x000fe4000f8ec0ff */
[----:B---3--:R-:W-:-:S04]  /*0980*/  UIADD3 UR12, UPT, UPT, -UR6, 0x100000, URZ ;  /* 0x00100000060c7890 */ /* 0x008fc8000fffe1ff */
[----:B------:R-:W-:Y:S02]  /*0990*/  USHF.L.U32 UR13, UR12, 0xb, URZ ;  /* 0x0000000b0c0d7899 */ /* 0x000fe400080006ff */
[----:B------:R-:W-:Y:S01]  /*09a0*/  USHF.L.U32 UR12, UR12, 0x1, URZ ;  /* 0x000000010c0c7899 */ /* 0x000fe200080006ff */
[----:B------:R-:W-:Y:S01]  /*09b0*/  ELECT P1, URZ, PT ;  /* 0x0000000000ff782f */ /* 0x000fe20003820000 */
[----:B------:R-:W2:Y:S10]  /*09c0*/  FENCE.VIEW.ASYNC.S ;  /* 0x00000000000073c6 */ /* 0x000eb40000000000 */
[----:B--2---:R2:W3:Y:S01]  /*09d0*/  SYNCS.EXCH.64 URZ, [UR8+0xf0], UR12 ;  /* 0x0000f00c08ff75b2 */ /* 0x0044e20008000100 */
[----:B------:R2:W1:Y:S01]  /*09e0*/  SYNCS.EXCH.64 URZ, [UR8+0xf8], UR12 ;  /* 0x0000f80c08ff75b2 */ /* 0x0004620008000100 */
[----:B------:R-:W-:Y:S01]  /*09f0*/  NOP ;  /* 0x0000000000007918 */ /* 0x000fe20000000000 */
.L_x_12:
[----:B------:R-:W4:Y:S01]  /*0a00*/  SHFL.IDX PT, R0, R172, RZ, 0x1f ;  /* 0x00001fffac007589 */ /* 0x000f2200000e0000 */
[----:B------:R-:W-:Y:S01]  /*0a10*/  NOP ;  /* 0x0000000000007918 */ /* 0x000fe20000000000 */
[----:B----4-:R-:W-:-:S13]  /*0a20*/  ISETP.NE.AND P1, PT, R0, 0x4, PT ;  /* 0x000000040000780c */ /* 0x010fda0003f25270 */
[----:B------:R-:W-:Y:S05]  /*0a30*/  @P1 BRA `(.L_x_13) ;  /* 0x0000000000481947 */ /* 0x000fea0003800000 */
[----:B---3--:R-:W-:Y:S01]  /*0a40*/  UMOV UR9, 0x1e0 ;  /* 0x000001e000097882 */ /* 0x008fe20000000000 */
[----:B--2---:R-:W-:Y:S01]  /*0a50*/  UMOV UR8, 0x400 ;  /* 0x0000040000087882 */ /* 0x004fe20000000000 */
[----:B------:R-:W-:Y:S01]  /*0a60*/  USEL UR9, UR9, 0x1a0, UP5 ;  /* 0x000001a009097887 */ /* 0x000fe2000a800000 */
        /* <DEDUP_REMOVED lines=9> */
[----:B------:R-:W2:Y:S02]  /*0b00*/  FENCE.VIEW.ASYNC.S ;  /* 0x00000000000073c6 */ /* 0x000ea40000000000 */
[----:B--2---:R4:W2:Y:S08]  /*0b10*/  SYNCS.EXCH.64 URZ, [UR8+0x100], UR12 ;  /* 0x0001000c08ff75b2 */ /* 0x0048b00008000100 */
[----:B------:R4:W3:Y:S01]  /*0b20*/  SYNCS.EXCH.64 URZ, [UR8+0x110], UR14 ;  /* 0x0001100e08ff75b2 */ /* 0x0008e20008000100 */
[----:B------:R4:W1:Y:S01]  /*0b30*/  SYNCS.EXCH.64 URZ, [UR8+0x108], UR12 ;  /* 0x0001080c08ff75b2 */ /* 0x0008620008000100 */
[----:B------:R4:W1:Y:S02]  /*0b40*/  SYNCS.EXCH.64 URZ, [UR8+0x118], UR14 ;  /* 0x0001180e08ff75b2 */ /* 0x0008640008000100 */
[----:B----4-:R-:W-:Y:S01]  /*0b50*/  NOP ;  /* 0x0000000000007918 */ /* 0x010fe20000000000 */
.L_x_13:
[----:B------:R-:W4:Y:S01]  /*0b60*/  SHFL.IDX PT, R0, R172, RZ, 0x1f ;  /* 0x00001fffac007589 */ /* 0x000f2200000e0000 */
[----:B------:R-:W-:Y:S01]  /*0b70*/  NOP ;  /* 0x0000000000007918 */ /* 0x000fe20000000000 */
[----:B----4-:R-:W-:-:S13]  /*0b80*/  ISETP.NE.AND P1, PT, R0, 0x5, PT ;  /* 0x000000050000780c */ /* 0x010fda0003f25270 */
[----:B------:R-:W-:Y:S05]  /*0b90*/  @P1 BRA `(.L_x_14) ;  /* 0x0000000000441947 */ /* 0x000fea0003800000 */
[----:B---3--:R-:W-:Y:S01]  /*0ba0*/  UMOV UR9, 0x400 ;  /* 0x0000040000097882 */ /* 0x008fe20000000000 */
[----:B--2---:R-:W-:Y:S01]  /*0bb0*/  UMOV UR8, 0x1 ;  /* 0x0000000100087882 */ /* 0x004fe20000000000 */
        /* <DEDUP_REMOVED lines=15> */
.L_x_14:
[----:B------:R-:W4:Y:S01]  /*0cb0*/  SHFL.IDX PT, R0, R172, RZ, 0x1f ;  /* 0x00001fffac007589 */ /* 0x000f2200000e0000 */
[----:B------:R-:W-:Y:S01]  /*0cc0*/  ISETP.NE.OR P0, PT, RZ, UR10, !P0 ;  /* 0x0000000aff007c0c */ /* 0x000fe2000c705670 */
[----:B------:R-:W-:Y:S01]  /*0cd0*/  NOP ;  /* 0x0000000000007918 */ /* 0x000fe20000000000 */
[----:B----4-:R-:W-:-:S13]  /*0ce0*/  ISETP.NE.AND P1, PT, R0, 0x3, PT ;  /* 0x000000030000780c */ /* 0x010fda0003f25270 */
[----:B------:R-:W-:Y:S05]  /*0cf0*/  @P1 BRA `(.L_x_15) ;  /* 0x0000000000341947 */ /* 0x000fea0003800000 */
[----:B--2---:R-:W-:Y:S01]  /*0d00*/  UMOV UR8, 0x400 ;  /* 0x0000040000087882 */ /* 0x004fe20000000000 */
[----:B------:R-:W-:Y:S01]  /*0d10*/  UMOV UR6, 0x20 ;  /* 0x0000002000067882 */ /* 0x000fe20000000000 */
[----:B------:R-:W-:Y:S02]  /*0d20*/  ULEA UR8, UR37, UR8, 0x18 ;  /* 0x0000000825087291 */ /* 0x000fe4000f8ec0ff */
[----:B---3--:R-:W-:-:S04]  /*0d30*/  UIADD3 UR12, UPT, UPT, -UR6, 0x100000, URZ ;  /* 0x00100000060c7890 */ /* 0x008fc8000fffe1ff */
[----:B------:R-:W-:Y:S02]  /*0d40*/  USHF.L.U32 UR13, UR12, 0xb, URZ ;  /* 0x0000000b0c0d7899 */ /* 0x000fe400080006ff */
[----:B------:R-:W-:Y:S01]  /*0d50*/  USHF.L.U32 UR12, UR12, 0x1, URZ ;  /* 0x000000010c0c7899 */ /* 0x000fe200080006ff */
[----:B------:R-:W-:Y:S01]  /*0d60*/  ELECT P1, URZ, PT ;  /* 0x0000000000ff782f */ /* 0x000fe20003820000 */
[----:B------:R-:W2:Y:S10]  /*0d70*/  FENCE.VIEW.ASYNC.S ;  /* 0x00000000000073c6 */ /* 0x000eb40000000000 */
[----:B--2---:R4:W2:Y:S01]  /*0d80*/  SYNCS.EXCH.64 URZ, [UR8+0x140], UR12 ;  /* 0x0001400c08ff75b2 */ /* 0x0048a20008000100 */
[----:B------:R4:W3:Y:S01]  /*0d90*/  SYNCS.EXCH.64 URZ, [UR8+0x150], UR12 ;  /* 0x0001500c08ff75b2 */ /* 0x0008e20008000100 */
[----:B------:R4:W1:Y:S01]  /*0da0*/  SYNCS.EXCH.64 URZ, [UR8+0x148], UR12 ;  /* 0x0001480c08ff75b2 */ /* 0x0008620008000100 */
[----:B------:R4:W1:Y:S02]  /*0db0*/  SYNCS.EXCH.64 URZ, [UR8+0x158], UR12 ;  /* 0x0001580c08ff75b2 */ /* 0x0008640008000100 */
[----:B----4-:R-:W-:Y:S01]  /*0dc0*/  NOP ;  /* 0x0000000000007918 */ /* 0x010fe20000000000 */
.L_x_15:
[----:B------:R-:W-:Y:S01]  /*0dd0*/  VOTEU.ALL UP1, P0 ;  /* 0x0000000000ff7886 */ /* 0x000fe20000020000 */
[----:B--2---:R-:W2:Y:S01]  /*0de0*/  LDCU UR8, c[0x0][0x36c] ;  /* 0x00006d80ff0877ac */ /* 0x004ea20008000800 */
[----:B------:R-:W-:Y:S01]  /*0df0*/  NOP ;  /* 0x0000000000007918 */ /* 0x000fe20000000000 */
[----:B------:R-:W-:Y:S01]  /*0e00*/  LOP3.LUT R9, R187, 0x1f, RZ, 0xc0, !PT ;  /* 0x0000001fbb097812 */ /* 0x000fe200078ec0ff */
[----:B---3--:R-:W-:Y:S01]  /*0e10*/  UMOV UR12, 0x20 ;  /* 0x00000020000c7882 */ /* 0x008fe20000000000 */
[----:B------:R-:W-:Y:S01]  /*0e20*/  @!UP1 UMOV UR6, 0x400 ;  /* 0x0000040000069882 */ /* 0x000fe20000000000 */
[----:B------:R-:W-:-:S04]  /*0e30*/  @!UP1 UIADD3 UR12, UPT, UPT, -UR12, 0x100000, URZ ;  /* 0x001000000c0c9890 */ /* 0x000fc8000fffe1ff */
[----:B------:R-:W-:Y:S02]  /*0e40*/  @!UP1 USHF.L.U32 UR13, UR12, 0xb, URZ ;  /* 0x0000000b0c0d9899 */ /* 0x000fe400080006ff */
[----:B------:R-:W-:Y:S02]  /*0e50*/  @!UP1 USHF.L.U32 UR12, UR12, 0x1, URZ ;  /* 0x000000010c0c9899 */ /* 0x000fe400080006ff */
[----:B------:R-:W-:Y:S01]  /*0e60*/  @!UP1 ULEA UR6, UR37, UR6, 0x18 ;  /* 0x0000000625069291 */ /* 0x000fe2000f8ec0ff */
[----:B------:R-:W-:Y:S01]  /*0e70*/  VOTEU.ALL UP1, P0 ;  /* 0x0000000000ff7886 */ /* 0x000fe20000020000 */
[----:B------:R-:W-:Y:S01]  /*0e80*/  UISETP.NE.AND UP4, UPT, UR10, URZ, UPT ;  /* 0x000000ff0a00728c */ /* 0x000fe2000bf85270 */
[----:B------:R-:W3:Y:S09]  /*0e90*/  FENCE.VIEW.ASYNC.S ;  /* 0x00000000000073c6 */ /* 0x000ef20000000000 */
[----:B---3--:R3:W4:Y:S01]  /*0ea0*/  @!UP1 SYNCS.EXCH.64 URZ, [UR6+0x160], UR12 ;  /* 0x0001600c06ff95b2 */ /* 0x0087220008000100 */
[----:B--2---:R-:W-:-:S09]  /*0eb0*/  UISETP.EQ.U32.AND UP1, UPT, UR8, 0x1, UPT ;  /* 0x000000010800788c */ /* 0x004fd2000bf22070 */
[----:B------:R-:W-:Y:S05]  /*0ec0*/  BRA.U !UP1, `(.L_x_16) ;  /* 0x0000000109087547 */ /* 0x000fea000b800000 */
[----:B-1--4-:R-:W-:Y:S01]  /*0ed0*/  UCGABAR_ARV ;  /* 0x00000000000079c7 */ /* 0x012fe20008000000 */
[----:B------:R-:W-:Y:S05]  /*0ee0*/  BRA `(.L_x_17) ;  /* 0x0000000000047947 */ /* 0x000fea0003800000 */
.L_x_16:
[----:B-1--4-:R-:W-:Y:S01]  /*0ef0*/  NOP ;  /* 0x0000000000007918 */ /* 0x012fe20000000000 */
.L_x_17:
[----:B------:R-:W1:Y:S01]  /*0f00*/  S2R R15, SR_CTAID.Y ;  /* 0x00000000000f7919 */ /* 0x000e620000002600 */
[----:B------:R-:W-:-:S05]  /*0f10*/  CS2R.32 R169, SR_CgaSize ;  /* 0x0000000000a97805 */ /* 0x000fca0000008a00 */
[----:B------:R-:W-:-:S05]  /*0f20*/  IMAD R169, R169, -0xa0, RZ ;  /* 0xffffff60a9a97824 */ /* 0x000fca00078e02ff */
[----:B---3--:R-:W-:-:S14]  /*0f30*/  R2UR UR6, R169 ;  /* 0x00000000a90672ca */ /* 0x008fdc00000e0000 */
[----:B------:R-:W2:Y:S01]  /*0f40*/  LDCU UR6, c[0x0][UR6+0x2b4] ;  /* 0x00005680060677ac */ /* 0x000ea20008000800 */
[----:B------:R-:W-:-:S05]  /*0f50*/  CS2R.32 R0, SR_CgaSize ;  /* 0x0000000000007805 */ /* 0x000fca0000008a00 */
[----:B------:R-:W-:-:S06]  /*0f60*/  IMAD R0, R0, -0xa0, RZ ;  /* 0xffffff6000007824 */ /* 0x000fcc00078e02ff */
[----:B------:R-:W3:Y:S01]  /*0f70*/  LDC R0, c[0x0][R0+0x2a4] ;  /* 0x0000a90000007b82 */ /* 0x000ee20000000800 */
[----:B------:R-:W-:Y:S01]  /*0f80*/  PRMT R8, RZ, 0x7610, R8 ;  /* 0x00007610ff087816 */ /* 0x000fe20000000008 */
[----:B------:R-:W4:Y:S01]  /*0f90*/  S2R R10, SR_CTAID.X ;  /* 0x00000000000a7919 */ /* 0x000f220000002500 */
[----:B------:R-:W-:-:S05]  /*0fa0*/  CS2R.32 R169, SR_CgaSize ;  /* 0x0000000000a97805 */ /* 0x000fca0000008a00 */
[----:B------:R-:W-:-:S05]  /*0fb0*/  IMAD R169, R169, -0xa0, RZ ;  /* 0xffffff60a9a97824 */ /* 0x000fca00078e02ff */
[----:B------:R-:W-:-:S14]  /*0fc0*/  R2UR UR8, R169 ;  /* 0x00000000a90872ca */ /* 0x000fdc00000e0000 */
[----:B------:R-:W3:Y:S01]  /*0fd0*/  LDCU UR8, c[0x0][UR8+0x2b0] ;  /* 0x00005600080877ac */ /* 0x000ee20008000800 */
[----:B------:R-:W-:Y:S01]  /*0fe0*/  UISETP.NE.AND UP2, UPT, UR10, 0x2, UPT ;  /* 0x000000020a00788c */ /* 0x000fe2000bf45270 */
[----:B------:R-:W2:Y:S01]  /*0ff0*/  LDC R11, c[0x0][0xb24] ;  /* 0x0002c900ff0b7b82 */ /* 0x000ea20000000800 */
[----:B------:R-:W-:-:S05]  /*1000*/  CS2R.32 R2, SR_CgaSize ;  /* 0x0000000000027805 */ /* 0x000fca0000008a00 */
[----:B------:R-:W-:-:S06]  /*1010*/  IMAD R2, R2, -0xa0, RZ ;  /* 0xffffff6002027824 */ /* 0x000fcc00078e02ff */
[----:B------:R-:W3:Y:S08]  /*1020*/  LDC R2, c[0x0][R2+0x2a0] ;  /* 0x0000a80002027b82 */ /* 0x000ef00000000800 */
[----:B------:R-:W3:Y:S01]  /*1030*/  LDC R72, c[0x0][0xb24] ;  /* 0x0002c900ff487b82 */ /* 0x000ee20000000800 */
[----:B-1----:R-:W-:-:S07]  /*1040*/  I2FP.F32.U32 R168, R15 ;  /* 0x0000000f00a87245 */ /* 0x002fce0000201000 */
[----:B------:R-:W1:Y:S01]  /*1050*/  S2UR UR36, SR_CTAID.Z ;  /* 0x00000000002479c3 */ /* 0x000e620000002700 */
[----:B--2---:R-:W-:Y:S01]  /*1060*/  ISETP.GE.AND P0, PT, R11, 0x1, PT ;  /* 0x000000010b00780c */ /* 0x004fe20003f06270 */
[----:B----4-:R-:W-:Y:S01]  /*1070*/  IMAD.MOV.U32 R14, RZ, RZ, R10 ;  /* 0x000000ffff0e7224 */ /* 0x010fe200078e000a */
[----:B------:R-:W-:Y:S01]  /*1080*/  I2FP.F32.U32 R169, R10 ;  /* 0x0000000a00a97245 */ /* 0x000fe20000201000 */
[----:B------:R-:W-:Y:S01]  /*1090*/  FMUL R168, R168, UR6 ;  /* 0x00000006a8a87c20 */ /* 0x000fe20008400000 */
[----:B------:R-:W2:Y:S03]  /*10a0*/  LDCU UR6, c[0x0][0xb30] ;  /* 0x00016600ff0677ac */ /* 0x000ea60008000800 */
[----:B---3--:R-:W-:Y:S02]  /*10b0*/  FMUL R169, R169, UR8 ;  /* 0x00000008a9a97c20 */ /* 0x008fe40008400000 */
[----:B------:R-:W3:Y:S08]  /*10c0*/  F2I.U32.TRUNC.NTZ R168, R168 ;  /* 0x000000a800a87305 */ /* 0x000ef0000020f000 */
[----:B------:R-:W4:Y:S01]  /*10d0*/  F2I.U32.TRUNC.NTZ R169, R169 ;  /* 0x000000a900a97305 */ /* 0x000f22000020f000 */
[----:B--2---:R-:W-:Y:S01]  /*10e0*/  UISETP.NE.AND UP3, UPT, UR6, 0x1, UPT ;  /* 0x000000010600788c */ /* 0x004fe2000bf65270 */
[----:B---3--:R-:W-:-:S05]  /*10f0*/  IADD3 R168, PT, PT, -R168, RZ, RZ ;  /* 0x000000ffa8a87210 */ /* 0x008fca0007ffe1ff */
[----:B------:R-:W-:Y:S01]  /*1100*/  IMAD R168, R0, R168, R15 ;  /* 0x000000a800a87224 */ /* 0x000fe200078e020f */
[----:B------:R-:W-:Y:S01]  /*1110*/  PRMT R0, RZ, 0x7610, R0 ;  /* 0x00007610ff007816 */ /* 0x000fe20000000000 */
[----:B----4-:R-:W-:-:S04]  /*1120*/  IMAD.MOV R169, RZ, RZ, -R169 ;  /* 0x000000ffffa97224 */ /* 0x010fc800078e0aa9 */
[----:B------:R-:W-:Y:S01]  /*1130*/  IMAD R169, R2, R169, R10 ;  /* 0x000000a902a97224 */ /* 0x000fe200078e020a */
[----:B-1----:R-:W-:Y:S06]  /*1140*/  BRA.U UP4, `(.L_x_18) ;  /* 0x0000000104247547 */ /* 0x002fec000b800000 */
[----:B------:R-:W-:Y:S01]  /*1150*/  ISETP.NE.AND P1, PT, R168, RZ, PT ;  /* 0x000000ffa800720c */ /* 0x000fe20003f25270 */
[----:B------:R-:W-:Y:S01]  /*1160*/  IMAD.MOV.U32 R0, RZ, RZ, 0x3 ;  /* 0x00000003ff007424 */ /* 0x000fe200078e00ff */
[C---:B------:R-:W-:Y:S02]  /*1170*/  LOP3.LUT R2, R169.reuse, 0xfffffffe, RZ, 0xc0, !PT ;  /* 0xfffffffea9027812 */ /* 0x040fe400078ec0ff */
[----:B------:R-:W-:Y:S02]  /*1180*/  ISETP.LT.U32.OR P1, PT, R169, 0x2, !P1 ;  /* 0x00000002a900780c */ /* 0x000fe40004f21470 */
[----:B------:R-:W-:Y:S02]  /*1190*/  SHF.L.U32 R0, R0, R2, RZ ;  /* 0x0000000200007219 */ /* 0x000fe400000006ff */
[----:B------:R-:W-:Y:S02]  /*11a0*/  SEL R4, RZ, 0x1, !P1 ;  /* 0x00000001ff047807 */ /* 0x000fe40004800000 */
[----:B------:R-:W-:-:S05]  /*11b0*/  SEL R3, RZ, 0x2, !P1 ;  /* 0x00000002ff037807 */ /* 0x000fca0004800000 */
[----:B------:R-:W-:-:S05]  /*11c0*/  IMAD.IADD R3, R4, 0x1, R3 ;  /* 0x0000000104037824 */ /* 0x000fca00078e0203 */
[----:B------:R-:W-:Y:S02]  /*11d0*/  PRMT R8, R3, 0x7610, R8 ;  /* 0x0000761003087816 */ /* 0x000fe40000000008 */
.L_x_18:
[----:B------:R-:W-:Y:S05]  /*11e0*/  @!P0 BRA `(.L_x_19) ;  /* 0x0000000000b88947 */ /* 0x000fea0003800000 */
[----:B------:R-:W1:Y:S01]  /*11f0*/  LDC.64 R4, c[0x0][0xb18] ;  /* 0x0002c600ff047b82 */ /* 0x000e620000000a00 */
[----:B------:R-:W-:-:S07]  /*1200*/  ISETP.NE.AND P0, PT, R11, 0x1, PT ;  /* 0x000000010b00780c */ /* 0x000fce0003f05270 */
[----:B------:R-:W2:Y:S08]  /*1210*/  LDC R14, c[0x0][0xb0c] ;  /* 0x0002c300ff0e7b82 */ /* 0x000eb00000000800 */
[----:B------:R-:W3:Y:S08]  /*1220*/  LDC R16, c[0x0][0x370] ;  /* 0x0000dc00ff107b82 */ /* 0x000ef00000000800 */
[----:B------:R-:W4:Y:S01]  /*1230*/  LDC R13, c[0x0][0x374] ;  /* 0x0000dd00ff0d7b82 */ /* 0x000f220000000800 */
[----:B-1----:R-:W-:-:S07]  /*1240*/  ISETP.NE.AND P1, PT, R4, 0x1, PT ;  /* 0x000000010400780c */ /* 0x002fce0003f25270 */
[----:B------:R-:W3:Y:S01]  /*1250*/  LDC.64 R6, c[0x0][0xb10] ;  /* 0x0002c400ff067b82 */ /* 0x000ee20000000a00 */
[----:B--2---:R-:W-:-:S07]  /*1260*/  ISETP.NE.AND P2, PT, R14, 0x1, PT ;  /* 0x000000010e00780c */ /* 0x004fce0003f45270 */
[----:B------:R-:W1:Y:S08]  /*1270*/  LDC R12, c[0x0][0xb20] ;  /* 0x0002c800ff0c7b82 */ /* 0x000e700000000800 */
[----:B------:R-:W2:Y:S01]  /*1280*/  LDC.64 R2, c[0x0][0xb28] ;  /* 0x0002ca00ff027b82 */ /* 0x000ea20000000a00 */
[----:B----4-:R-:W-:-:S04]  /*1290*/  IMAD.HI.U32 R17, R13, R5, RZ ;  /* 0x000000050d117227 */ /* 0x010fc800078e00ff */
[----:B------:R-:W-:-:S04]  /*12a0*/  IMAD.HI.U32 R5, R15, R5, RZ ;  /* 0x000000050f057227 */ /* 0x000fc800078e00ff */
[----:B---3--:R-:W-:-:S05]  /*12b0*/  IMAD.HI.U32 R18, R16, R6, RZ ;  /* 0x0000000610127227 */ /* 0x008fca00078e00ff */
[-C--:B------:R-:W-:Y:S01]  /*12c0*/  @P2 SHF.R.U32.HI R16, RZ, R7.reuse, R18 ;  /* 0x00000007ff102219 */ /* 0x080fe20000011612 */
[C---:B------:R-:W-:Y:S01]  /*12d0*/  IMAD.HI.U32 R18, R10.reuse, R6, RZ ;  /* 0x000000060a127227 */ /* 0x040fe200078e00ff */
[-C--:B-1----:R-:W-:Y:S02]  /*12e0*/  @P1 SHF.R.U32.HI R13, RZ, R12.reuse, R17 ;  /* 0x0000000cff0d1219 */ /* 0x082fe40000011611 */
[----:B------:R-:W-:Y:S02]  /*12f0*/  SHF.R.U32.HI R5, RZ, R12, R5 ;  /* 0x0000000cff057219 */ /* 0x000fe40000011605 */
[----:B------:R-:W-:Y:S02]  /*1300*/  SHF.R.U32.HI R18, RZ, R7, R18 ;  /* 0x00000007ff127219 */ /* 0x000fe40000011612 */
[----:B------:R-:W-:Y:S01]  /*1310*/  SEL R5, R15, R5, !P1 ;  /* 0x000000050f057207 */ /* 0x000fe20004800000 */
[----:B--2---:R-:W-:Y:S01]  /*1320*/  IMAD.HI.U32 R17, R13, R2, RZ ;  /* 0x000000020d117227 */ /* 0x004fe200078e00ff */
[----:B------:R-:W-:-:S03]  /*1330*/  SEL R18, R10, R18, !P2 ;  /* 0x000000120a127207 */ /* 0x000fc60005000000 */
[----:B------:R-:W-:Y:S01]  /*1340*/  IMAD.HI.U32 R6, R16, R2, RZ ;  /* 0x0000000210067227 */ /* 0x000fe200078e00ff */
[----:B------:R-:W-:-:S04]  /*1350*/  @P0 SHF.R.U32.HI R13, RZ, R3, R17 ;  /* 0x00000003ff0d0219 */ /* 0x000fc80000011611 */
[----:B------:R-:W-:Y:S01]  /*1360*/  @P0 SHF.R.U32.HI R16, RZ, R3, R6 ;  /* 0x00000003ff100219 */ /* 0x000fe20000011606 */
[----:B------:R-:W-:-:S04]  /*1370*/  IMAD R13, R13, R11, RZ ;  /* 0x0000000b0d0d7224 */ /* 0x000fc800078e02ff */
[----:B------:R-:W-:Y:S01]  /*1380*/  IMAD R6, R16, R11, RZ ;  /* 0x0000000b10067224 */ /* 0x000fe200078e02ff */
[----:B------:R-:W-:-:S04]  /*1390*/  ISETP.GE.AND P1, PT, R5, R13, PT ;  /* 0x0000000d0500720c */ /* 0x000fc80003f26270 */
[----:B------:R-:W-:Y:S01]  /*13a0*/  ISETP.GE.OR P1, PT, R18, R6, P1 ;  /* 0x000000061200720c */ /* 0x000fe20000f26670 */
[----:B------:R-:W-:-:S05]  /*13b0*/  IMAD.HI.U32 R6, R5, R2, RZ ;  /* 0x0000000205067227 */ /* 0x000fca00078e00ff */
[----:B------:R-:W-:-:S04]  /*13c0*/  SHF.R.U32.HI R6, RZ, R3, R6 ;  /* 0x00000003ff067219 */ /* 0x000fc80000011606 */
[----:B------:R-:W-:-:S03]  /*13d0*/  SEL R6, R5, R6, !P0 ;  /* 0x0000000605067207 */ /* 0x000fc60004000000 */
[----:B------:R-:W-:Y:S01]  /*13e0*/  @!P1 IMAD.HI.U32 R7, R18, R2, RZ ;  /* 0x0000000212079227 */ /* 0x000fe200078e00ff */
[----:B------:R-:W-:-:S04]  /*13f0*/  IADD3 R2, PT, PT, -R6, RZ, RZ ;  /* 0x000000ff06027210 */ /* 0x000fc80007ffe1ff */
[----:B------:R-:W-:Y:S01]  /*1400*/  @!P1 SHF.R.U32.HI R3, RZ, R3, R7 ;  /* 0x00000003ff039219 */ /* 0x000fe20000011607 */
[----:B------:R-:W-:Y:S01]  /*1410*/  IMAD R2, R11, R2, R5 ;  /* 0x000000020b027224 */ /* 0x000fe200078e0205 */
[----:B------:R-:W-:Y:S02]  /*1420*/  IADD3 R7, PT, PT, -R5, RZ, RZ ;  /* 0x000000ff05077210 */ /* 0x000fe40007ffe1ff */
[----:B------:R-:W-:-:S03]  /*1430*/  @!P1 SEL R3, R18, R3, !P0 ;  /* 0x0000000312039207 */ /* 0x000fc60004000000 */
[----:B------:R-:W-:Y:S02]  /*1440*/  IMAD R7, R4, R7, R15 ;  /* 0x0000000704077224 */ /* 0x000fe400078e020f */
[--C-:B------:R-:W-:Y:S02]  /*1450*/  @!P1 IMAD.IADD R6, R6, 0x1, -R3.reuse ;  /* 0x0000000106069824 */ /* 0x100fe400078e0a03 */
[----:B------:R-:W-:Y:S01]  /*1460*/  @!P1 IMAD R3, R2, R16, R3 ;  /* 0x0000001002039224 */ /* 0x000fe200078e0203 */
[----:B------:R-:W-:Y:S01]  /*1470*/  IADD3 R2, PT, PT, -R18, RZ, RZ ;  /* 0x000000ff12027210 */ /* 0x000fe20007ffe1ff */
[----:B------:R-:W-:Y:S02]  /*1480*/  @!P1 IMAD R5, R6, R11, R18 ;  /* 0x0000000b06059224 */ /* 0x000fe400078e0212 */
[----:B------:R-:W-:Y:S02]  /*1490*/  @!P1 IMAD.MOV.U32 R18, RZ, RZ, R3 ;  /* 0x000000ffff129224 */ /* 0x000fe400078e0003 */
[----:B------:R-:W-:-:S02]  /*14a0*/  IMAD R2, R14, R2, R10 ;  /* 0x000000020e027224 */ /* 0x000fc400078e020a */
[----:B------:R-:W-:Y:S02]  /*14b0*/  IMAD R15, R5, R4, R7 ;  /* 0x00000004050f7224 */ /* 0x000fe400078e0207 */
[----:B------:R-:W-:Y:S02]  /*14c0*/  IMAD R14, R18, R14, R2 ;  /* 0x0000000e120e7224 */ /* 0x000fe400078e0202 */
.L_x_19:
[----:B------:R-:W-:Y:S05]  /*14d0*/  BRA.U UP3, `(.L_x_20) ;  /* 0x0000000103407547 */ /* 0x000fea000b800000 */
[----:B------:R-:W1:Y:S08]  /*14e0*/  LDC.64 R4, c[0x0][0xb10] ;  /* 0x0002c400ff047b82 */ /* 0x000e700000000a00 */
[----:B------:R-:W2:Y:S08]  /*14f0*/  LDC.64 R2, c[0x0][0xb18] ;  /* 0x0002c600ff027b82 */ /* 0x000eb00000000a00 */
[----:B------:R-:W3:Y:S08]  /*1500*/  LDC R6, c[0x0][0xb20] ;  /* 0x0002c800ff067b82 */ /* 0x000ef00000000800 */
[----:B------:R-:W4:Y:S01]  /*1510*/  LDC R7, c[0x0][0xb0c] ;  /* 0x0002c300ff077b82 */ /* 0x000f220000000800 */
[----:B-1----:R-:W-:-:S05]  /*1520*/  IMAD.HI.U32 R4, R14, R4, RZ ;  /* 0x000000040e047227 */ /* 0x002fca00078e00ff */
[----:B------:R-:W-:Y:S01]  /*1530*/  SHF.R.U32.HI R4, RZ, R5, R4 ;  /* 0x00000005ff047219 */ /* 0x000fe20000011604 */
[----:B--2---:R-:W-:Y:S01]  /*1540*/  IMAD.HI.U32 R3, R15, R3, RZ ;  /* 0x000000030f037227 */ /* 0x004fe200078e00ff */
[----:B------:R-:W-:-:S04]  /*1550*/  ISETP.NE.AND P0, PT, R2, 0x1, PT ;  /* 0x000000010200780c */ /* 0x000fc80003f05270 */
[----:B---3--:R-:W-:-:S04]  /*1560*/  SHF.R.U32.HI R3, RZ, R6, R3 ;  /* 0x00000006ff037219 */ /* 0x008fc80000011603 */
[----:B------:R-:W-:Y:S02]  /*1570*/  SEL R3, R15, R3, !P0 ;  /* 0x000000030f037207 */ /* 0x000fe40004000000 */
[----:B----4-:R-:W-:-:S04]  /*1580*/  ISETP.NE.AND P1, PT, R7, 0x1, PT ;  /* 0x000000010700780c */ /* 0x010fc80003f25270 */
[----:B------:R-:W-:-:S05]  /*1590*/  SEL R5, R14, R4, !P1 ;  /* 0x000000040e057207 */ /* 0x000fca0004800000 */
[----:B------:R-:W-:Y:S02]  /*15a0*/  IMAD.IADD R4, R3, 0x1, -R5 ;  /* 0x0000000103047824 */ /* 0x000fe400078e0a05 */
[----:B------:R-:W-:Y:S02]  /*15b0*/  IMAD.IADD R3, R5, 0x1, -R3 ;  /* 0x0000000105037824 */ /* 0x000fe400078e0a03 */
[----:B------:R-:W-:Y:S02]  /*15c0*/  IMAD R14, R4, R7, R14 ;  /* 0x00000007040e7224 */ /* 0x000fe400078e020e */
[----:B------:R-:W-:Y:S02]  /*15d0*/  IMAD R15, R3, R2, R15 ;  /* 0x00000002030f7224 */ /* 0x000fe400078e020f */
.L_x_20:
[----:B------:R-:W-:Y:S05]  /*15e0*/  BRA.U !UP1, `(.L_x_21) ;  /* 0x00000001090c7547 */ /* 0x000fea000b800000 */
[----:B------:R-:W-:Y:S01]  /*15f0*/  UCGABAR_WAIT ;  /* 0x0000000000007dc7 */ /* 0x000fe20008000000 */
[----:B------:R-:W-:Y:S01]  /*1600*/  CCTL.IVALL ;  /* 0x00000000ff00798f */ /* 0x000fe20002000000 */
[----:B------:R-:W-:Y:S05]  /*1610*/  BRA `(.L_x_22) ;  /* 0x0000000000047947 */ /* 0x000fea0003800000 */
.L_x_21:
[----:B------:R-:W-:Y:S06]  /*1620*/  BAR.SYNC.DEFER_BLOCKING 0x0 ;  /* 0x0000000000007b1d */ /* 0x000fec0000010000 */
.L_x_22:
[----:B------:R-:W-:Y:S05]  /*1630*/  BRA.U UP2, `(.L_x_23) ;  /* 0x0000001502a07547 */ /* 0x000fea000b800000 */
[----:B------:R-:W1:Y:S01]  /*1640*/  LDCU UR15, c[0x0][0x38c] ;  /* 0x00007180ff0f77ac */ /* 0x000e620008000800 */
[----:B------:R-:W2:Y:S01]  /*1650*/  LDC R8, c[0x0][0x370] ;  /* 0x0000dc00ff087b82 */ /* 0x000ea20000000800 */
[----:B------:R-:W-:Y:S01]  /*1660*/  IMAD.SHL.U32 R18, R10, 0x80, RZ ;  /* 0x000000800a127824 */ /* 0x000fe200078e00ff */
[----:B------:R-:W-:Y:S01]  /*1670*/  PLOP3.LUT P1, PT, PT, PT, UP5, 0x80, 0x8 ;  /* 0x000000000008781c */ /* 0x000fe20003f2f058 */
[----:B------:R-:W-:Y:S01]  /*1680*/  UISETP.NE.AND UP1, UPT, UR10, URZ, UPT ;  /* 0x000000ff0a00728c */ /* 0x000fe2000bf25270 */
[----:B------:R-:W-:Y:S01]  /*1690*/  ISETP.NE.AND P4, PT, R9, RZ, P5 ;  /* 0x000000ff0900720c */ /* 0x000fe20002f85270 */
[----:B------:R-:W-:Y:S01]  /*16a0*/  IMAD.MOV.U32 R17, RZ, RZ, 0x1 ;  /* 0x00000001ff117424 */ /* 0x000fe200078e00ff */
[----:B------:R-:W-:Y:S01]  /*16b0*/  PLOP3.LUT P1, PT, P1, PT, PT, 0x8, 0x80 ;  /* 0x000000000080781c */ /* 0x000fe20000f2e170 */
[----:B------:R-:W-:Y:S01]  /*16c0*/  IMAD.MOV.U32 R16, RZ, RZ, RZ ;  /* 0x000000ffff107224 */ /* 0x000fe200078e00ff */
[----:B------:R-:W3:Y:S01]  /*16d0*/  LDC R0, c[0x0][0x374] ;  /* 0x0000dd00ff007b82 */ /* 0x000ee20000000800 */
[----:B------:R-:W-:Y:S01]  /*16e0*/  CS2R R12, SRZ ;  /* 0x00000000000c7805 */ /* 0x000fe2000001ff00 */
[----:B------:R-:W-:Y:S01]  /*16f0*/  IMAD.MOV.U32 R11, RZ, RZ, 0x1 ;  /* 0x00000001ff0b7424 */ /* 0x000fe200078e00ff */
[----:B------:R-:W-:Y:S01]  /*1700*/  LOP3.LUT R18, R18, 0x80, RZ, 0xc0, !PT ;  /* 0x0000008012127812 */ /* 0x000fe200078ec0ff */
[----:B------:R-:W4:Y:S01]  /*1710*/  LDCU.64 UR24, c[0x0][0x348] ;  /* 0x00006900ff1877ac */ /* 0x000f220008000a00 */
[----:B------:R-:W-:-:S02]  /*1720*/  USEL UR7, UR7, 0x2, UP1 ;  /* 0x0000000207077887 */ /* 0x000fc40008800000 */
[----:B-1----:R-:W-:Y:S01]  /*1730*/  UIADD3 UR4, UPT, UPT, UR15, 0x3f, URZ ;  /* 0x0000003f0f047890 */ /* 0x002fe2000fffe0ff */
[----:B------:R-:W-:-:S03]  /*1740*/  UMOV UR13, URZ ;  /* 0x000000ff000d7c82 */ /* 0x000fc60008000000 */
[----:B------:R-:W-:-:S04]  /*1750*/  USHF.R.S32.HI UR22, URZ, 0x1f, UR4 ;  /* 0x0000001fff167899 */ /* 0x000fc80008011404 */
[----:B------:R-:W-:Y:S02]  /*1760*/  ULEA.HI UR22, UR22, UR4, URZ, 0x6 ;  /* 0x0000000416167291 */ /* 0x000fe4000f8f30ff */
[----:B------:R-:W-:Y:S02]  /*1770*/  UIADD3 UR4, UPT, UPT, UR15, -0x1, URZ ;  /* 0xffffffff0f047890 */ /* 0x000fe4000fffe0ff */
[----:B------:R-:W-:Y:S02]  /*1780*/  USHF.R.S32.HI UR22, URZ, 0x6, UR22 ;  /* 0x00000006ff167899 */ /* 0x000fe40008011416 */
[----:B------:R-:W-:Y:S02]  /*1790*/  UISETP.GE.U32.AND UP2, UPT, UR4, -0x7f, UPT ;  /* 0xffffff810400788c */ /* 0x000fe4000bf46070 */
[----:B------:R-:W-:Y:S02]  /*17a0*/  UISETP.LT.U32.AND UP0, UPT, UR22, 0xb, UPT ;  /* 0x0000000b1600788c */ /* 0x000fe4000bf01070 */
[----:B------:R-:W-:-:S02]  /*17b0*/  UIADD3 UR15, UPT, UPT, UR15, 0x7e, URZ ;  /* 0x0000007e0f0f7890 */ /* 0x000fc4000fffe0ff */
[----:B------:R-:W-:-:S04]  /*17c0*/  USEL UR21, UR22, 0xb, UP0 ;  /* 0x0000000b16157887 */ /* 0x000fc80008000000 */
[----:B------:R-:W-:Y:S02]  /*17d0*/  UIADD3 UR6, UPT, UPT, UR21, -0x1, URZ ;  /* 0xffffffff15067890 */ /* 0x000fe4000fffe0ff */
[----:B------:R-:W-:Y:S02]  /*17e0*/  @UP2 UIADD3 UR6, UPT, UPT, UR21, URZ, URZ ;  /* 0x000000ff15062290 */ /* 0x000fe4000fffe0ff */
[----:B------:R-:W-:Y:S02]  /*17f0*/  UIADD3 UR14, UPT, UPT, UR22, -UR21, URZ ;  /* 0x80000015160e7290 */ /* 0x000fe4000fffe0ff */
[----:B------:R-:W-:Y:S02]  /*1800*/  UIADD3 UR5, UPT, UPT, UR6, 0x1, URZ ;  /* 0x0000000106057890 */ /* 0x000fe4000fffe0ff */
[----:B--2-4-:R-:W-:-:S12]  /*1810*/  UIADD3 UR6, UPT, UPT, -UR6, URZ, URZ ;  /* 0x000000ff06067290 */ /* 0x014fd8000fffe1ff */
.L_x_43:
[----:B------:R-:W-:Y:S01]  /*1820*/  UISETP.NE.AND UP0, UPT, UR37, URZ, UPT ;  /* 0x000000ff2500728c */ /* 0x000fe2000bf05270 */
[----:B------:R-:W1:Y:S08]  /*1830*/  S2UR UR37, SR_CgaCtaId ;  /* 0x00000000002579c3 */ /* 0x000e700000008800 */
[----:B------:R-:W-:Y:S05]  /*1840*/  BRA.U UP0, `(.L_x_24) ;  /* 0x0000000100347547 */ /* 0x000fea000b800000 */
[----:B------:R-:W2:Y:S01]  /*1850*/  S2R R2, SR_CgaCtaId ;  /* 0x0000000000027919 */ /* 0x000ea20000008800 */
[----:B------:R-:W-:-:S04]  /*1860*/  MOV R3, 0x400 ;  /* 0x0000040000037802 */ /* 0x000fc80000000f00 */
[----:B--2---:R-:W-:Y:S02]  /*1870*/  LEA R2, R2, R3, 0x18 ;  /* 0x0000000302027211 */ /* 0x004fe400078ec0ff */
[----:B------:R-:W-:-:S03]  /*1880*/  SHF.L.U32 R3, R11, 0x1f, RZ ;  /* 0x0000001f0b037819 */ /* 0x000fc600000006ff */
[----:B------:R-:W-:-:S04]  /*1890*/  IMAD R2, R12, 0x8, R2 ;  /* 0x000000080c027824 */ /* 0x000fc800078e0202 */
[----:B------:R-:W2:Y:S02]  /*18a0*/  SYNCS.PHASECHK.TRANS64.TRYWAIT P0, [R2+URZ+0x150], R3 ;  /* 0x00015003020075a7 */ /* 0x000ea400080011ff */
[----:B--2---:R-:W-:Y:S05]  /*18b0*/  @!P0 BRA `(.L_x_25) ;  /* 0x000000a4000c8947 */ /* 0x004fea0003800000 */
.L_x_153:
[----:B------:R-:W-:Y:S01]  /*18c0*/  VIADD R12, R12, 0x1 ;  /* 0x000000010c0c7836 */ /* 0x000fe20000000000 */
[----:B------:R2:W-:Y:S04]  /*18d0*/  SYNCS.ARRIVE.TRANS64.A1T0 RZ, [R2+URZ+0x140], RZ ;  /* 0x000140ff02ff79a7 */ /* 0x0005e800081000ff */
[----:B------:R-:W-:-:S04]  /*18e0*/  ISETP.NE.AND P0, PT, R12, 0x2, PT ;  /* 0x000000020c00780c */ /* 0x000fc80003f05270 */
[----:B------:R-:W-:Y:S02]  /*18f0*/  SEL R12, R12, RZ, P0 ;  /* 0x000000ff0c0c7207 */ /* 0x000fe40000000000 */
[----:B--2---:R-:W-:-:S04]  /*1900*/  SEL R2, RZ, 0x1, P0 ;  /* 0x00000001ff027807 */ /* 0x004fc80000000000 */
[----:B------:R-:W-:-:S07]  /*1910*/  LOP3.LUT R11, R11, R2, RZ, 0x3c, !PT ;  /* 0x000000020b0b7212 */ /* 0x000fce00078e3cff */
.L_x_24:
[----:B------:R-:W-:Y:S01]  /*1920*/  UMOV UR4, 0x400 ;  /* 0x0000040000047882 */ /* 0x000fe20000000000 */
[----:B------:R-:W-:Y:S01]  /*1930*/  SHF.L.U32 R2, R17, 0x1f, RZ ;  /* 0x0000001f11027819 */ /* 0x000fe200000006ff */
[----:B-1----:R-:W-:Y:S01]  /*1940*/  ULEA UR4, UR37, UR4, 0x18 ;  /* 0x0000000425047291 */ /* 0x002fe2000f8ec0ff */
[C---:B------:R-:W-:Y:S01]  /*1950*/  R2UR UR9, R18.reuse ;  /* 0x00000000120972ca */ /* 0x040fe200000e0000 */
[----:B------:R-:W-:Y:S01]  /*1960*/  UISETP.GE.U32.AND UP0, UPT, UR15, 0x7f, UPT ;  /* 0x0000007f0f00788c */ /* 0x000fe2000bf06070 */
[----:B------:R-:W-:Y:S01]  /*1970*/  R2UR UR11, R18 ;  /* 0x00000000120b72ca */ /* 0x000fe200000e0000 */
[----:B------:R-:W-:Y:S01]  /*1980*/  ULEA UR8, UR13, UR4, 0x3 ;  /* 0x000000040d087291 */ /* 0x000fe2000f8e18ff */
[----:B------:R-:W-:-:S08]  /*1990*/  UMOV UR23, URZ ;  /* 0x000000ff00177c82 */ /* 0x000fd00008000000 */
[----:B------:R1:W2:Y:S01]  /*19a0*/  SYNCS.PHASECHK.TRANS64.TRYWAIT P0, [UR8+0x58], R2 ;  /* 0x00005802ff0075a7 */ /* 0x0002a20008001108 */
[----:B------:R-:W-:-:S13]  /*19b0*/  R2UR UR8, R15 ;  /* 0x000000000f0872ca */ /* 0x000fda00000e0000 */
[----:B------:R-:W-:Y:S01]  /*19c0*/  ULEA UR11, UR8, UR11, 0x8 ;  /* 0x0000000b080b7291 */ /* 0x000fe2000f8e40ff */
[----:B-1----:R-:W-:-:S05]  /*19d0*/  LEA.HI R2, R14, R14, RZ, 0x1 ;  /* 0x0000000e0e027211 */ /* 0x002fca00078f08ff */
[----:B------:R-:W-:-:S05]  /*19e0*/  IMAD.SHL.U32 R2, R2, 0x80, RZ ;  /* 0x0000008002027824 */ /* 0x000fca00078e00ff */
[----:B------:R-:W-:-:S13]  /*19f0*/  R2UR UR35, R2 ;  /* 0x00000000022372ca */ /* 0x000fda00000e0000 */
[----:B------:R-:W-:Y:S01]  /*1a00*/  ULOP3.LUT UR35, UR9, 0xffffff00, UR35, 0xf8, !UPT ;  /* 0xffffff0009237892 */ /* 0x000fe2000f8ef823 */
[----:B------:R-:W-:Y:S11]  /*1a10*/  BRA.U !UP0, `(.L_x_26) ;  /* 0x0000000108bc7547 */ /* 0x000ff6000b800000 */
[----:B------:R-:W-:Y:S01]  /*1a20*/  UMOV UR16, UR6 ;  /* 0x0000000600107c82 */ /* 0x000fe20008000000 */
[----:B------:R-:W-:Y:S01]  /*1a30*/  UMOV UR17, UR13 ;  /* 0x0000000d00117c82 */ /* 0x000fe20008000000 */
[----:B------:R-:W-:-:S05]  /*1a40*/  UMOV UR34, URZ ;  /* 0x000000ff00227c82 */ /* 0x000fca0008000000 */
.L_x_32:
[----:B------:R-:W-:Y:S01]  /*1a50*/  ULEA UR33, UR17, UR4, 0x3 ;  /* 0x0000000411217291 */ /* 0x000fe2000f8e18ff */
[----:B------:R-:W-:Y:S01]  /*1a60*/  @P5 MOV R3, 0x8000 ;  /* 0x0000800000035802 */ /* 0x000fe20000000f00 */
[----:B-12-4-:R-:W-:Y:S10]  /*1a70*/  @P0 BRA `(.L_x_27) ;  /* 0x00000000000c0947 */ /* 0x016ff40003800000 */
[----:B------:R-:W-:-:S04]  /*1a80*/  SHF.L.U32 R4, R17, 0x1f, RZ ;  /* 0x0000001f11047819 */ /* 0x000fc800000006ff */
[----:B------:R-:W1:Y:S02]  /*1a90*/  SYNCS.PHASECHK.TRANS64.TRYWAIT P0, [UR33+0x58], R4 ;  /* 0x00005804ff0075a7 */ /* 0x000e640008001121 */
[----:B-1----:R-:W-:Y:S05]  /*1aa0*/  @!P0 BRA `(.L_x_28) ;  /* 0x000000a000a48947 */ /* 0x002fea0003800000 */
.L_x_27:
[----:B------:R2:W-:Y:S01]  /*1ab0*/  @P5 SYNCS.ARRIVE.TRANS64 RZ, [UR33], R3 ;  /* 0x00000003ffff59a7 */ /* 0x0005e20008000021 */
[----:B------:R-:W-:Y:S02]  /*1ac0*/  ULOP3.LUT UR8, UR7, 0x2, URZ, 0xfc, !UPT ;  /* 0x0000000207087892 */ /* 0x000fe4000f8efcff */
[----:B------:R-:W-:Y:S02]  /*1ad0*/  UIADD3 UR16, UPT, UPT, UR16, 0x1, URZ ;  /* 0x0000000110107890 */ /* 0x000fe4000fffe0ff */
[----:B------:R-:W-:Y:S02]  /*1ae0*/  UISETP.NE.AND UP0, UPT, UR8, 0x2, UPT ;  /* 0x000000020800788c */ /* 0x000fe4000bf05270 */
[----:B------:R-:W-:-:S07]  /*1af0*/  UISETP.NE.AND UP2, UPT, UR16, 0x1, UPT ;  /* 0x000000011000788c */ /* 0x000fce000bf45270 */
[----:B------:R-:W-:Y:S05]  /*1b00*/  BRA.U UP0, `(.L_x_29) ;  /* 0x0000000100047547 */ /* 0x000fea000b800000 */
[----:B------:R-:W-:Y:S05]  /*1b10*/  BPT.TRAP 0x1 ;  /* 0x000000040000795c */ /* 0x000fea0000300000 */
.L_x_29:
[----:B------:R-:W-:Y:S04]  /*1b20*/  BSSY.RECONVERGENT B0, `(.L_x_30) ;  /* 0x0000003000007945 */ /* 0x000fe80003800200 */
[----:B------:R-:W-:Y:S05]  /*1b30*/  @!P4 BRA `(.L_x_31) ;  /* 0x000000000004c947 */ /* 0x000fea0003800000 */
[----:B------:R-:W-:Y:S05]  /*1b40*/  BPT.TRAP 0x1 ;  /* 0x000000040000795c */ /* 0x000fea0000300000 */
.L_x_31:
[----:B------:R-:W-:Y:S05]  /*1b50*/  BSYNC.RECONVERGENT B0 ;  /* 0x0000000000007941 */ /* 0x000fea0003800200 */
.L_x_30:
[----:B------:R-:W-:Y:S02]  /*1b60*/  UIADD3 UR13, UPT, UPT, UR17, 0x1, URZ ;  /* 0x00000001110d7890 */ /* 0x000fe4000fffe0ff */
[----:B------:R-:W-:Y:S02]  /*1b70*/  UIADD3 UR28, UP1, UPT, UR24, 0x80, URZ ;  /* 0x00000080181c7890 */ /* 0x000fe4000ff3e0ff */
[----:B------:R-:W-:Y:S02]  /*1b80*/  UISETP.NE.AND UP0, UPT, UR13, 0xb, UPT ;  /* 0x0000000b0d00788c */ /* 0x000fe4000bf05270 */
[----:B------:R-:W-:Y:S02]  /*1b90*/  ULOP3.LUT UR33, UR33, 0xfefffff8, URZ, 0xc0, !UPT ;  /* 0xfefffff821217892 */ /* 0x000fe4000f8ec0ff */
[----:B------:R-:W-:Y:S02]  /*1ba0*/  USEL UR9, URZ, 0x1, UP0 ;  /* 0x00000001ff097887 */ /* 0x000fe40008000000 */
[----:B------:R-:W-:-:S02]  /*1bb0*/  USEL UR13, UR13, URZ, UP0 ;  /* 0x000000ff0d0d7287 */ /* 0x000fc40008000000 */
[----:B------:R-:W-:Y:S02]  /*1bc0*/  UIADD3 UR26, UP0, UPT, UR24, 0x180, URZ ;  /* 0x00000180181a7890 */ /* 0x000fe4000ff1e0ff */
[----:B------:R-:W-:Y:S01]  /*1bd0*/  ULEA UR8, UR13, UR4, 0x3 ;  /* 0x000000040d087291 */ /* 0x000fe2000f8e18ff */
[----:B------:R-:W-:Y:S01]  /*1be0*/  LOP3.LUT R17, R17, UR9, RZ, 0x3c, !PT ;  /* 0x0000000911117c12 */ /* 0x000fe2000f8e3cff */
[----:B------:R-:W-:Y:S02]  /*1bf0*/  UIADD3.X UR29, UPT, UPT, URZ, UR25, URZ, UP1, !UPT ;  /* 0x00000019ff1d7290 */ /* 0x000fe40008ffe4ff */
[----:B------:R-:W-:Y:S01]  /*1c00*/  UIADD3.X UR27, UPT, UPT, URZ, UR25, URZ, UP0, !UPT ;  /* 0x00000019ff1b7290 */ /* 0x000fe200087fe4ff */
[----:B-1----:R-:W-:Y:S01]  /*1c10*/  SHF.L.U32 R2, R17, 0x1f, RZ ;  /* 0x0000001f11027819 */ /* 0x002fe200000006ff */
[----:B------:R-:W-:Y:S01]  /*1c20*/  UMOV UR18, 0x0 ;  /* 0x0000000000127882 */ /* 0x000fe20000000000 */
[----:B------:R-:W-:Y:S01]  /*1c30*/  UMOV UR19, 0x10000000 ;  /* 0x1000000000137882 */ /* 0x000fe20000000000 */
[----:B------:R-:W-:Y:S01]  /*1c40*/  UMOV UR10, UR34 ;  /* 0x00000022000a7c82 */ /* 0x000fe20008000000 */
[----:B------:R1:W4:Y:S01]  /*1c50*/  SYNCS.PHASECHK.TRANS64.TRYWAIT P0, [UR8+0x58], R2 ;  /* 0x00005802ff0075a7 */ /* 0x0003220008001108 */
[----:B------:R-:W-:Y:S01]  /*1c60*/  ULEA UR8, UR17, UR4, 0xd ;  /* 0x0000000411087291 */ /* 0x000fe2000f8e68ff */
[----:B------:R-:W-:Y:S01]  /*1c70*/  UMOV UR12, UR36 ;  /* 0x00000024000c7c82 */ /* 0x000fe20008000000 */
[----:B------:R-:W-:-:S02]  /*1c80*/  UMOV UR9, UR33 ;  /* 0x0000002100097c82 */ /* 0x000fc40008000000 */
[----:B------:R-:W-:Y:S02]  /*1c90*/  UIADD3 UR32, UPT, UPT, UR8, 0xc400, URZ ;  /* 0x0000c40008207890 */ /* 0x000fe4000fffe0ff */
[----:B------:R-:W-:Y:S01]  /*1ca0*/  UIADD3 UR8, UPT, UPT, UR8, 0x22400, URZ ;  /* 0x0002240008087890 */ /* 0x000fe2000fffe0ff */
[----:B------:R-:W-:Y:S01]  /*1cb0*/  UMOV UR23, UR5 ;  /* 0x0000000500177c82 */ /* 0x000fe20008000000 */
[----:B------:R-:W-:-:S05]  /*1cc0*/  UMOV UR17, UR13 ;  /* 0x0000000d00117c82 */ /* 0x000fca0008000000 */
[----:B------:R2:W-:Y:S02]  /*1cd0*/  UTMALDG.3D.2CTA [UR32], [UR28], desc[UR18] ;  /* 0x000012201c0075b4 */ /* 0x0005e40008211000 */
[----:B------:R1:W-:Y:S01]  /*1ce0*/  UTMALDG.3D.2CTA [UR8], [UR26], desc[UR18] ;  /* 0x000012081a0075b4 */ /* 0x0003e20008211000 */
[----:B--2---:R-:W-:Y:S01]  /*1cf0*/  UIADD3 UR34, UPT, UPT, UR34, 0x40, URZ ;  /* 0x0000004022227890 */ /* 0x004fe2000fffe0ff */
[----:B------:R-:W-:Y:S11]  /*1d00*/  BRA.U UP2, `(.L_x_32) ;  /* 0xfffffffd02507547 */ /* 0x000ff6000b83ffff */
.L_x_26:
[----:B-1----:R-:W-:Y:S01]  /*1d10*/  ULEA UR8, UR13, UR4, 0x3 ;  /* 0x000000040d087291 */ /* 0x002fe2000f8e18ff */
[----:B------:R-:W-:Y:S01]  /*1d20*/  SHF.L.U32 R2, R17, 0x1f, RZ ;  /* 0x0000001f11027819 */ /* 0x000fe200000006ff */
[----:B------:R-:W-:Y:S01]  /*1d30*/  @!P1 SYNCS.ARRIVE.TRANS64.A1T0 RZ, [UR4+0xf8], RZ ;  /* 0x0000f8ffffff99a7 */ /* 0x000fe20008100004 */
[----:B------:R-:W-:-:S06]  /*1d40*/  UISETP.GT.AND UP0, UPT, UR22, UR21, UPT ;  /* 0x000000151600728c */ /* 0x000fcc000bf04270 */
[----:B--2-4-:R1:W2:Y:S03]  /*1d50*/  SYNCS.PHASECHK.TRANS64.TRYWAIT P0, [UR8+0x58], R2 ;  /* 0x00005802ff0075a7 */ /* 0x0142a60008001108 */
[----:B------:R-:W-:Y:S05]  /*1d60*/  BRA.U !UP0, `(.L_x_33) ;  /* 0x0000000108bc7547 */ /* 0x000fea000b800000 */
[----:B------:R-:W-:Y:S01]  /*1d70*/  UIADD3 UR26, UPT, UPT, UR14, UR23, URZ ;  /* 0x000000170e1a7290 */ /* 0x000fe2000fffe0ff */
[----:B------:R-:W-:-:S11]  /*1d80*/  UMOV UR27, UR13 ;  /* 0x0000000d001b7c82 */ /* 0x000fd60008000000 */
.L_x_39:
[----:B------:R-:W-:Y:S01]  /*1d90*/  ULEA UR17, UR27, UR4, 0x3 ;  /* 0x000000041b117291 */ /* 0x000fe2000f8e18ff */
[----:B--2---:R-:W-:Y:S01]  /*1da0*/  @P5 MOV R3, 0x8000 ;  /* 0x0000800000035802 */ /* 0x004fe20000000f00 */
[----:B-12---:R-:W-:Y:S10]  /*1db0*/  @P0 BRA `(.L_x_34) ;  /* 0x00000000000c0947 */ /* 0x006ff40003800000 */
[----:B------:R-:W-:-:S04]  /*1dc0*/  SHF.L.U32 R4, R17, 0x1f, RZ ;  /* 0x0000001f11047819 */ /* 0x000fc800000006ff */
[----:B------:R-:W2:Y:S02]  /*1dd0*/  SYNCS.PHASECHK.TRANS64.TRYWAIT P0, [UR17+0x58], R4 ;  /* 0x00005804ff0075a7 */ /* 0x000ea40008001111 */
[----:B--2---:R-:W-:Y:S05]  /*1de0*/  @!P0 BRA `(.L_x_35) ;  /* 0x0000009c00ec8947 */ /* 0x004fea0003800000 */
.L_x_34:
[----:B------:R2:W-:Y:S01]  /*1df0*/  @P5 SYNCS.ARRIVE.TRANS64 RZ, [UR17], R3 ;  /* 0x00000003ffff59a7 */ /* 0x0005e20008000011 */
[----:B------:R-:W-:-:S04]  /*1e00*/  ULOP3.LUT UR8, UR7, 0x2, URZ, 0xfc, !UPT ;  /* 0x0000000207087892 */ /* 0x000fc8000f8efcff */
[----:B------:R-:W-:-:S09]  /*1e10*/  UISETP.NE.AND UP0, UPT, UR8, 0x2, UPT ;  /* 0x000000020800788c */ /* 0x000fd2000bf05270 */
[----:B------:R-:W-:Y:S05]  /*1e20*/  BRA.U UP0, `(.L_x_36) ;  /* 0x0000000100047547 */ /* 0x000fea000b800000 */
[----:B------:R-:W-:Y:S05]  /*1e30*/  BPT.TRAP 0x1 ;  /* 0x000000040000795c */ /* 0x000fea0000300000 */
.L_x_36:
[----:B------:R-:W-:Y:S04]  /*1e40*/  BSSY.RECONVERGENT B0, `(.L_x_37) ;  /* 0x0000003000007945 */ /* 0x000fe80003800200 */
[----:B------:R-:W-:Y:S05]  /*1e50*/  @!P4 BRA `(.L_x_38) ;  /* 0x000000000004c947 */ /* 0x000fea0003800000 */
[----:B------:R-:W-:Y:S05]  /*1e60*/  BPT.TRAP 0x1 ;  /* 0x000000040000795c */ /* 0x000fea0000300000 */
.L_x_38:
[----:B------:R-:W-:Y:S05]  /*1e70*/  BSYNC.RECONVERGENT B0 ;  /* 0x0000000000007941 */ /* 0x000fea0003800200 */
.L_x_37:
[----:B------:R-:W-:Y:S02]  /*1e80*/  UIADD3 UR13, UPT, UPT, UR27, 0x1, URZ ;  /* 0x000000011b0d7890 */ /* 0x000fe4000fffe0ff */
[----:B------:R-:W-:Y:S02]  /*1e90*/  UIADD3 UR32, UP1, UPT, UR24, 0x80, URZ ;  /* 0x0000008018207890 */ /* 0x000fe4000ff3e0ff */
[----:B------:R-:W-:Y:S02]  /*1ea0*/  UISETP.NE.AND UP0, UPT, UR13, 0xb, UPT ;  /* 0x0000000b0d00788c */ /* 0x000fe4000bf05270 */
[----:B------:R-:W-:Y:S02]  /*1eb0*/  USHF.L.U32 UR18, UR23, 0x6, URZ ;  /* 0x0000000617127899 */ /* 0x000fe400080006ff */
[----:B------:R-:W-:Y:S02]  /*1ec0*/  USEL UR9, URZ, 0x1, UP0 ;  /* 0x00000001ff097887 */ /* 0x000fe40008000000 */
[----:B------:R-:W-:-:S02]  /*1ed0*/  USEL UR13, UR13, URZ, UP0 ;  /* 0x000000ff0d0d7287 */ /* 0x000fc40008000000 */
[----:B------:R-:W-:Y:S02]  /*1ee0*/  UIADD3 UR30, UP0, UPT, UR24, 0x180, URZ ;  /* 0x00000180181e7890 */ /* 0x000fe4000ff1e0ff */
[----:B------:R-:W-:Y:S01]  /*1ef0*/  ULEA UR8, UR13, UR4, 0x3 ;  /* 0x000000040d087291 */ /* 0x000fe2000f8e18ff */
[----:B------:R-:W-:Y:S01]  /*1f00*/  LOP3.LUT R17, R17, UR9, RZ, 0x3c, !PT ;  /* 0x0000000911117c12 */ /* 0x000fe2000f8e3cff */
[----:B------:R-:W-:Y:S02]  /*1f10*/  ULOP3.LUT UR17, UR17, 0xfefffff8, URZ, 0xc0, !UPT ;  /* 0xfefffff811117892 */ /* 0x000fe4000f8ec0ff */
[----:B------:R-:W-:Y:S01]  /*1f20*/  UIADD3.X UR33, UPT, UPT, URZ, UR25, URZ, UP1, !UPT ;  /* 0x00000019ff217290 */ /* 0x000fe20008ffe4ff */
[----:B-1----:R-:W-:Y:S01]  /*1f30*/  SHF.L.U32 R2, R17, 0x1f, RZ ;  /* 0x0000001f11027819 */ /* 0x002fe200000006ff */
[----:B------:R-:W-:Y:S01]  /*1f40*/  UIADD3.X UR31, UPT, UPT, URZ, UR25, URZ, UP0, !UPT ;  /* 0x00000019ff1f7290 */ /* 0x000fe200087fe4ff */
[----:B------:R-:W-:Y:S02]  /*1f50*/  UMOV UR28, 0x0 ;  /* 0x00000000001c7882 */ /* 0x000fe40000000000 */
[----:B------:R4:W1:Y:S01]  /*1f60*/  SYNCS.PHASECHK.TRANS64.TRYWAIT P0, [UR8+0x58], R2 ;  /* 0x00005802ff0075a7 */ /* 0x0008620008001108 */
[----:B------:R-:W-:Y:S01]  /*1f70*/  ULEA UR8, UR27, UR4, 0xd ;  /* 0x000000041b087291 */ /* 0x000fe2000f8e68ff */
[----:B------:R-:W-:Y:S01]  /*1f80*/  UMOV UR29, 0x10000000 ;  /* 0x10000000001d7882 */ /* 0x000fe20000000000 */
[----:B------:R-:W-:-:S02]  /*1f90*/  UMOV UR19, UR35 ;  /* 0x0000002300137c82 */ /* 0x000fc40008000000 */
[----:B------:R-:W-:Y:S02]  /*1fa0*/  UIADD3 UR16, UPT, UPT, UR8, 0xc400, URZ ;  /* 0x0000c40008107890 */ /* 0x000fe4000fffe0ff */
[----:B------:R-:W-:Y:S01]  /*1fb0*/  UIADD3 UR8, UPT, UPT, UR8, 0x22400, URZ ;  /* 0x0002240008087890 */ /* 0x000fe2000fffe0ff */
[----:B------:R-:W-:Y:S01]  /*1fc0*/  UMOV UR20, UR36 ;  /* 0x0000002400147c82 */ /* 0x000fe20008000000 */
[----:B------:R-:W-:Y:S01]  /*1fd0*/  UMOV UR12, UR36 ;  /* 0x00000024000c7c82 */ /* 0x000fe20008000000 */
[----:B------:R-:W-:Y:S01]  /*1fe0*/  UMOV UR9, UR17 ;  /* 0x0000001100097c82 */ /* 0x000fe20008000000 */
[----:B------:R-:W-:Y:S01]  /*1ff0*/  UMOV UR10, UR18 ;  /* 0x00000012000a7c82 */ /* 0x000fe20008000000 */
[----:B------:R-:W-:Y:S02]  /*2000*/  UIADD3 UR23, UPT, UPT, UR23, 0x1, URZ ;  /* 0x0000000117177890 */ /* 0x000fe4000fffe0ff */
[----:B------:R4:W-:Y:S01]  /*2010*/  UTMALDG.3D.2CTA [UR16], [UR32], desc[UR28] ;  /* 0x00001c10200075b4 */ /* 0x0009e20008211000 */
[----:B------:R-:W-:Y:S01]  /*2020*/  UMOV UR27, UR13 ;  /* 0x0000000d001b7c82 */ /* 0x000fe20008000000 */
[----:B------:R-:W-:Y:S01]  /*2030*/  UISETP.NE.AND UP0, UPT, UR23, UR26, UPT ;  /* 0x0000001a1700728c */ /* 0x000fe2000bf05270 */
[----:B------:R4:W-:Y:S08]  /*2040*/  UTMALDG.3D.2CTA [UR8], [UR30], desc[UR28] ;  /* 0x00001c081e0075b4 */ /* 0x0009f00008211000 */
[----:B----4-:R-:W-:Y:S05]  /*2050*/  BRA.U UP0, `(.L_x_39) ;  /* 0xfffffffd004c7547 */ /* 0x010fea000b83ffff */
.L_x_33:
[C---:B-1----:R-:W-:Y:S01]  /*2060*/  LEA R2, R16.reuse, UR4, 0x3 ;  /* 0x0000000410027c11 */ /* 0x042fe2000f8e18ff */
[----:B------:R-:W-:Y:S01]  /*2070*/  NOP ;  /* 0x0000000000007918 */ /* 0x000fe20000000000 */
[----:B--2---:R-:W-:Y:S02]  /*2080*/  SHF.L.U32 R3, R13, 0x1f, RZ ;  /* 0x0000001f0d037819 */ /* 0x004fe400000006ff */
[----:B------:R-:W-:Y:S02]  /*2090*/  LEA R4, R16, UR4, 0x4 ;  /* 0x0000000410047c11 */ /* 0x000fe4000f8e20ff */
[----:B------:R-:W1:Y:S02]  /*20a0*/  SYNCS.PHASECHK.TRANS64.TRYWAIT P0, [R2+URZ+0x100], R3 ;  /* 0x00010003020075a7 */ /* 0x000e6400080011ff */
[----:B-1----:R-:W-:Y:S05]  /*20b0*/  @!P0 BRA `(.L_x_40) ;  /* 0x0000009c00508947 */ /* 0x002fea0003800000 */
.L_x_156:
[----:B------:R-:W2:Y:S01]  /*20c0*/  LDS.128 R4, [R4+0x170] ;  /* 0x0001700004047984 */ /* 0x000ea20000000c00 */
[----:B------:R-:W-:Y:S01]  /*20d0*/  ISETP.GE.AND P0, PT, R72, 0x1, PT ;  /* 0x000000014800780c */ /* 0x000fe20003f06270 */
[----:B-1----:R-:W-:Y:S01]  /*20e0*/  VIADD R2, R2, 0x110 ;  /* 0x0000011002027836 */ /* 0x002fe20000000000 */
[----:B------:R-:W-:Y:S01]  /*20f0*/  @!PT LDS RZ, [RZ] ;  /* 0x00000000fffff984 */ /* 0x000fe20000000800 */
[----:B------:R-:W-:Y:S01]  /*2100*/  @!PT LDS RZ, [RZ] ;  /* 0x00000000fffff984 */ /* 0x000fe20000000800 */
[----:B------:R-:W-:Y:S01]  /*2110*/  @!PT LDS RZ, [RZ] ;  /* 0x00000000fffff984 */ /* 0x000fe20000000800 */
[----:B------:R-:W-:Y:S01]  /*2120*/  @!PT LDS RZ, [RZ] ;  /* 0x00000000fffff984 */ /* 0x000fe20000000800 */
[----:B------:R1:W-:Y:S06]  /*2130*/  MEMBAR.ALL.CTA ;  /* 0x0000000000007992 */ /* 0x0003ec0000008000 */
[----:B-1----:R-:W1:Y:S01]  /*2140*/  FENCE.VIEW.ASYNC.S ;  /* 0x00000000000073c6 */ /* 0x002e620000000000 */
[----:B------:R-:W-:-:S04]  /*2150*/  PRMT R2, RZ, 0x654, R2 ;  /* 0x00000654ff027816 */ /* 0x000fc80000000002 */
[----:B-1----:R1:W-:Y:S01]  /*2160*/  SYNCS.ARRIVE.TRANS64.RED.A1T0 RZ, [R2+URZ], RZ ;  /* 0x000000ff02ff79a7 */ /* 0x0023e200081004ff */
[----:B--2---:R-:W-:-:S13]  /*2170*/  LOP3.LUT P2, RZ, R6, 0x1, RZ, 0xc0, !PT ;  /* 0x0000000106ff7812 */ /* 0x004fda000784c0ff */
[----:B------:R-:W-:Y:S01]  /*2180*/  @P2 SHF.R.U32.HI R3, RZ, 0x10, R5 ;  /* 0x00000010ff032819 */ /* 0x000fe20000011605 */
[----:B------:R-:W-:Y:S01]  /*2190*/  VOTEU.ANY UP0, P2 ;  /* 0x0000000000ff7886 */ /* 0x000fe20001000100 */
[----:B------:R-:W-:Y:S02]  /*21a0*/  @P2 MOV R10, R4 ;  /* 0x00000004000a2202 */ /* 0x000fe40000000f00 */
[----:B------:R-:W-:Y:S02]  /*21b0*/  @P2 R2UR.BROADCAST UR8, R3 ;  /* 0x00000000030822ca */ /* 0x000fe400008e0000 */
[----:B------:R-:W-:-:S11]  /*21c0*/  @P2 LOP3.LUT R9, R5, 0xffff, RZ, 0xc0, !PT ;  /* 0x0000ffff05092812 */ /* 0x000fd600078ec0ff */
[----:B------:R-:W-:Y:S01]  /*21d0*/  @UP0 UMOV UR36, UR8 ;  /* 0x0000000800240c82 */ /* 0x000fe20008000000 */
[----:B-1----:R-:W-:Y:S05]  /*21e0*/  @!P0 BRA `(.L_x_41) ;  /* 0x0000000000b88947 */ /* 0x002fea0003800000 */
[----:B------:R-:W3:Y:S01]  /*21f0*/  LDC.64 R4, c[0x0][0xb18] ;  /* 0x0002c600ff047b82 */ /* 0x000ee20000000a00 */
[----:B------:R-:W-:-:S07]  /*2200*/  ISETP.NE.AND P3, PT, R72, 0x1, PT ;  /* 0x000000014800780c */ /* 0x000fce0003f65270 */
[----:B------:R-:W1:Y:S08]  /*2210*/  LDC.64 R6, c[0x0][0xb10] ;  /* 0x0002c400ff067b82 */ /* 0x000e700000000a00 */
[----:B------:R-:W2:Y:S08]  /*2220*/  LDC R14, c[0x0][0xb20] ;  /* 0x0002c800ff0e7b82 */ /* 0x000eb00000000800 */
[----:B------:R-:W4:Y:S01]  /*2230*/  LDC R15, c[0x0][0xb0c] ;  /* 0x0002c300ff0f7b82 */ /* 0x000f220000000800 */
[----:B---3--:R-:W-:Y:S01]  /*2240*/  IMAD.HI.U32 R20, R0, R5, RZ ;  /* 0x0000000500147227 */ /* 0x008fe200078e00ff */
[----:B------:R-:W-:-:S03]  /*2250*/  ISETP.NE.AND P0, PT, R4, 0x1, PT ;  /* 0x000000010400780c */ /* 0x000fc60003f05270 */
[----:B------:R-:W-:-:S03]  /*2260*/  IMAD.HI.U32 R5, R9, R5, RZ ;  /* 0x0000000509057227 */ /* 0x000fc600078e00ff */
[----:B------:R-:W3:Y:S01]  /*2270*/  LDC.64 R2, c[0x0][0xb28] ;  /* 0x0002ca00ff027b82 */ /* 0x000ee20000000a00 */
[----:B-1----:R-:W-:-:S04]  /*2280*/  IMAD.HI.U32 R21, R8, R6, RZ ;  /* 0x0000000608157227 */ /* 0x002fc800078e00ff */
[----:B------:R-:W-:Y:S01]  /*2290*/  IMAD.HI.U32 R22, R10, R6, RZ ;  /* 0x000000060a167227 */ /* 0x000fe200078e00ff */
[-C--:B------:R-:W-:Y:S02]  /*22a0*/  SHF.R.U32.HI R21, RZ, R7.reuse, R21 ;  /* 0x00000007ff157219 */ /* 0x080fe40000011615 */
[-C--:B--2---:R-:W-:Y:S02]  /*22b0*/  SHF.R.U32.HI R20, RZ, R14.reuse, R20 ;  /* 0x0000000eff147219 */ /* 0x084fe40000011614 */
[----:B------:R-:W-:Y:S02]  /*22c0*/  SHF.R.U32.HI R5, RZ, R14, R5 ;  /* 0x0000000eff057219 */ /* 0x000fe40000011605 */
[----:B------:R-:W-:Y:S02]  /*22d0*/  SEL R20, R0, R20, !P0 ;  /* 0x0000001400147207 */ /* 0x000fe40004000000 */
[----:B------:R-:W-:Y:S02]  /*22e0*/  SHF.R.U32.HI R22, RZ, R7, R22 ;  /* 0x00000007ff167219 */ /* 0x000fe40000011616 */
[----:B----4-:R-:W-:-:S02]  /*22f0*/  ISETP.NE.AND P1, PT, R15, 0x1, PT ;  /* 0x000000010f00780c */ /* 0x010fc40003f25270 */
[----:B------:R-:W-:Y:S02]  /*2300*/  SEL R5, R9, R5, !P0 ;  /* 0x0000000509057207 */ /* 0x000fe40004000000 */
[----:B------:R-:W-:Y:S02]  /*2310*/  SEL R21, R8, R21, !P1 ;  /* 0x0000001508157207 */ /* 0x000fe40004800000 */
[----:B------:R-:W-:Y:S01]  /*2320*/  SEL R22, R10, R22, !P1 ;  /* 0x000000160a167207 */ /* 0x000fe20004800000 */
[----:B---3--:R-:W-:-:S04]  /*2330*/  IMAD.HI.U32 R19, R20, R2, RZ ;  /* 0x0000000214137227 */ /* 0x008fc800078e00ff */
        /* <DEDUP_REMOVED lines=10> */
[----:B------:R-:W-:-:S04]  /*23e0*/  @!P0 IMAD.HI.U32 R7, R22, R2, RZ ;  /* 0x0000000216078227 */ /* 0x000fc800078e00ff */
[----:B------:R-:W-:Y:S01]  /*23f0*/  IMAD.MOV R2, RZ, RZ, -R6 ;  /* 0x000000ffff027224 */ /* 0x000fe200078e0a06 */
[----:B------:R-:W-:Y:S02]  /*2400*/  @!P0 SHF.R.U32.HI R3, RZ, R3, R7 ;  /* 0x00000003ff038219 */ /* 0x000fe40000011607 */
[----:B------:R-:W-:Y:S01]  /*2410*/  IADD3 R7, PT, PT, -R5, RZ, RZ ;  /* 0x000000ff05077210 */ /* 0x000fe20007ffe1ff */
[----:B------:R-:W-:Y:S01]  /*2420*/  IMAD R2, R72, R2, R5 ;  /* 0x0000000248027224 */ /* 0x000fe200078e0205 */
        /* <DEDUP_REMOVED lines=10> */
.L_x_41:
[----:B------:R-:W1:Y:S02]  /*24d0*/  LDCU UR8, c[0x0][0xb30] ;  /* 0x00016600ff0877ac */ /* 0x000e640008000800 */
[----:B-1----:R-:W-:-:S09]  /*24e0*/  UISETP.NE.AND UP0, UPT, UR8, 0x1, UPT ;  /* 0x000000010800788c */ /* 0x002fd2000bf05270 */
[----:B------:R-:W-:Y:S05]  /*24f0*/  BRA.U UP0, `(.L_x_42) ;  /* 0x0000000100407547 */ /* 0x000fea000b800000 */
[----:B------:R-:W1:Y:S08]  /*2500*/  LDC.64 R4, c[0x0][0xb10] ;  /* 0x0002c400ff047b82 */ /* 0x000e700000000a00 */
[----:B------:R-:W2:Y:S08]  /*2510*/  LDC.64 R2, c[0x0][0xb18] ;  /* 0x0002c600ff027b82 */ /* 0x000eb00000000a00 */
[----:B------:R-:W4:Y:S08]  /*2520*/  LDC R6, c[0x0][0xb20] ;  /* 0x0002c800ff067b82 */ /* 0x000f300000000800 */
[----:B------:R-:W3:Y:S01]  /*2530*/  LDC R7, c[0x0][0xb0c] ;  /* 0x0002c300ff077b82 */ /* 0x000ee20000000800 */
[----:B-1----:R-:W-:-:S05]  /*2540*/  IMAD.HI.U32 R4, R10, R4, RZ ;  /* 0x000000040a047227 */ /* 0x002fca00078e00ff */
[----:B------:R-:W-:Y:S01]  /*2550*/  SHF.R.U32.HI R4, RZ, R5, R4 ;  /* 0x00000005ff047219 */ /* 0x000fe20000011604 */
[----:B--2---:R-:W-:Y:S01]  /*2560*/  IMAD.HI.U32 R3, R9, R3, RZ ;  /* 0x0000000309037227 */ /* 0x004fe200078e00ff */
[----:B------:R-:W-:-:S04]  /*2570*/  ISETP.NE.AND P0, PT, R2, 0x1, PT ;  /* 0x000000010200780c */ /* 0x000fc80003f05270 */
[----:B----4-:R-:W-:-:S04]  /*2580*/  SHF.R.U32.HI R3, RZ, R6, R3 ;  /* 0x00000006ff037219 */ /* 0x010fc80000011603 */
[----:B------:R-:W-:Y:S02]  /*2590*/  SEL R3, R9, R3, !P0 ;  /* 0x0000000309037207 */ /* 0x000fe40004000000 */
[----:B---3--:R-:W-:-:S04]  /*25a0*/  ISETP.NE.AND P1, PT, R7, 0x1, PT ;  /* 0x000000010700780c */ /* 0x008fc80003f25270 */
[----:B------:R-:W-:-:S05]  /*25b0*/  SEL R4, R10, R4, !P1 ;  /* 0x000000040a047207 */ /* 0x000fca0004800000 */
[----:B------:R-:W-:Y:S02]  /*25c0*/  IMAD.IADD R5, R3, 0x1, -R4 ;  /* 0x0000000103057824 */ /* 0x000fe400078e0a04 */
[----:B------:R-:W-:Y:S02]  /*25d0*/  IMAD.IADD R3, R4, 0x1, -R3 ;  /* 0x0000000104037824 */ /* 0x000fe400078e0a03 */
[----:B------:R-:W-:Y:S02]  /*25e0*/  IMAD R10, R5, R7, R10 ;  /* 0x00000007050a7224 */ /* 0x000fe400078e020a */
[----:B------:R-:W-:-:S07]  /*25f0*/  IMAD R9, R3, R2, R9 ;  /* 0x0000000203097224 */ /* 0x000fce00078e0209 */
.L_x_42:
[----:B------:R-:W-:Y:S01]  /*2600*/  VIADD R16, R16, 0x1 ;  /* 0x0000000110107836 */ /* 0x000fe20000000000 */
[----:B------:R-:W-:Y:S01]  /*2610*/  PLOP3.LUT P1, PT, PT, PT, PT, 0x80, 0x8 ;  /* 0x000000000008781c */ /* 0x000fe20003f2f070 */
[----:B------:R-:W-:Y:S02]  /*2620*/  IMAD.IADD R14, R10, 0x1, R169 ;  /* 0x000000010a0e7824 */ /* 0x000fe400078e02a9 */
[----:B------:R-:W-:Y:S01]  /*2630*/  IMAD.IADD R15, R9, 0x1, R168 ;  /* 0x00000001090f7824 */ /* 0x000fe200078e02a8 */
[----:B------:R-:W-:-:S04]  /*2640*/  ISETP.NE.AND P0, PT, R16, 0x2, PT ;  /* 0x000000021000780c */ /* 0x000fc80003f05270 */
[----:B------:R-:W-:Y:S02]  /*2650*/  SEL R2, RZ, 0x1, P0 ;  /* 0x00000001ff027807 */ /* 0x000fe40000000000 */
[----:B------:R-:W-:Y:S02]  /*2660*/  SEL R16, R16, RZ, P0 ;  /* 0x000000ff10107207 */ /* 0x000fe40000000000 */
[----:B------:R-:W-:Y:S01]  /*2670*/  LOP3.LUT R13, R13, R2, RZ, 0x3c, !PT ;  /* 0x000000020d0d7212 */ /* 0x000fe200078e3cff */
[----:B------:R-:W-:Y:S06]  /*2680*/  @P2 BRA `(.L_x_43) ;  /* 0xfffffff000642947 */ /* 0x000fec000383ffff */
[----:B------:R-:W-:Y:S01]  /*2690*/  UIADD3 UR4, UPT, UPT, UR4, 0x58, URZ ;  /* 0x0000005804047890 */ /* 0x000fe2000fffe0ff */
[----:B------:R-:W-:-:S03]  /*26a0*/  SHF.L.U32 R2, R17, 0x1f, RZ ;  /* 0x0000001f11027819 */ /* 0x000fc600000006ff */
[----:B------:R-:W-:-:S09]  /*26b0*/  ULEA UR5, UR13, UR4, 0x3 ;  /* 0x000000040d057291 */ /* 0x000fd2000f8e18ff */
[----:B------:R-:W1:Y:S02]  /*26c0*/  SYNCS.PHASECHK.TRANS64.TRYWAIT P0, [UR5], R2 ;  /* 0x00000002ff0075a7 */ /* 0x000e640008001105 */
[----:B-1----:R-:W-:Y:S05]  /*26d0*/  @!P0 BRA `(.L_x_44) ;  /* 0x0000009400dc8947 */ /* 0x002fea0003800000 */
.L_x_158:
[----:B------:R-:W-:-:S04]  /*26e0*/  UIADD3 UR6, UPT, UPT, UR13, 0x1, URZ ;  /* 0x000000010d067890 */ /* 0x000fc8000fffe0ff */
[----:B------:R-:W-:-:S04]  /*26f0*/  UISETP.NE.AND UP0, UPT, UR6, 0xb, UPT ;  /* 0x0000000b0600788c */ /* 0x000fc8000bf05270 */
[----:B------:R-:W-:Y:S02]  /*2700*/  USEL UR7, URZ, 0x1, UP0 ;  /* 0x00000001ff077887 */ /* 0x000fe40008000000 */
[----:B------:R-:W-:-:S04]  /*2710*/  USEL UR6, UR6, URZ, UP0 ;  /* 0x000000ff06067287 */ /* 0x000fc80008000000 */
[----:B------:R-:W-:Y:S01]  /*2720*/  ULEA UR5, UR6, UR4, 0x3 ;  /* 0x0000000406057291 */ /* 0x000fe2000f8e18ff */
[----:B-1----:R-:W-:-:S04]  /*2730*/  LOP3.LUT R2, R17, UR7, RZ, 0x3c, !PT ;  /* 0x0000000711027c12 */ /* 0x002fc8000f8e3cff */
[----:B------:R-:W-:-:S04]  /*2740*/  SHF.L.U32 R3, R2, 0x1f, RZ ;  /* 0x0000001f02037819 */ /* 0x000fc800000006ff */
[----:B------:R-:W1:Y:S02]  /*2750*/  SYNCS.PHASECHK.TRANS64.TRYWAIT P0, [UR5], R3 ;  /* 0x00000003ff0075a7 */ /* 0x000e640008001105 */
[----:B-1----:R-:W-:Y:S05]  /*2760*/  @!P0 BRA `(.L_x_45) ;  /* 0x0000009400d08947 */ /* 0x002fea0003800000 */
.L_x_160:
[----:B------:R-:W-:-:S04]  /*2770*/  UIADD3 UR6, UPT, UPT, UR6, 0x1, URZ ;  /* 0x0000000106067890 */ /* 0x000fc8000fffe0ff */
[----:B------:R-:W-:-:S04]  /*2780*/  UISETP.NE.AND UP0, UPT, UR6, 0xb, UPT ;  /* 0x0000000b0600788c */ /* 0x000fc8000bf05270 */
[----:B------:R-:W-:Y:S02]  /*2790*/  USEL UR7, URZ, 0x1, UP0 ;  /* 0x00000001ff077887 */ /* 0x000fe40008000000 */
[----:B------:R-:W-:-:S04]  /*27a0*/  USEL UR6, UR6, URZ, UP0 ;  /* 0x000000ff06067287 */ /* 0x000fc80008000000 */
[----:B------:R-:W-:Y:S01]  /*27b0*/  ULEA UR5, UR6, UR4, 0x3 ;  /* 0x0000000406057291 */ /* 0x000fe2000f8e18ff */
[----:B------:R-:W-:-:S04]  /*27c0*/  LOP3.LUT R2, R2, UR7, RZ, 0x3c, !PT ;  /* 0x0000000702027c12 */ /* 0x000fc8000f8e3cff */
[----:B-1----:R-:W-:-:S04]  /*27d0*/  SHF.L.U32 R3, R2, 0x1f, RZ ;  /* 0x0000001f02037819 */ /* 0x002fc800000006ff */
[----:B------:R-:W1:Y:S02]  /*27e0*/  SYNCS.PHASECHK.TRANS64.TRYWAIT P0, [UR5], R3 ;  /* 0x00000003ff0075a7 */ /* 0x000e640008001105 */
[----:B-1----:R-:W-:Y:S05]  /*27f0*/  @!P0 BRA `(.L_x_46) ;  /* 0x0000009400c48947 */ /* 0x002fea0003800000 */
.L_x_162:
        /* <DEDUP_REMOVED lines=9> */
.L_x_164:
        /* <DEDUP_REMOVED lines=9> */
.L_x_166:
        /* <DEDUP_REMOVED lines=9> */
.L_x_168:
        /* <DEDUP_REMOVED lines=9> */
.L_x_170:
        /* <DEDUP_REMOVED lines=9> */
.L_x_172:
        /* <DEDUP_REMOVED lines=9> */
.L_x_174:
        /* <DEDUP_REMOVED lines=9> */
.L_x_176:
[----:B------:R-:W-:-:S04]  /*2bf0*/  UIADD3 UR6, UPT, UPT, UR6, 0x1, URZ ;  /* 0x0000000106067890 */ /* 0x000fc8000fffe0ff */
[----:B------:R-:W-:-:S04]  /*2c00*/  UISETP.NE.AND UP0, UPT, UR6, 0xb, UPT ;  /* 0x0000000b0600788c */ /* 0x000fc8000bf05270 */
[----:B------:R-:W-:Y:S02]  /*2c10*/  USEL UR5, URZ, 0x1, UP0 ;  /* 0x00000001ff057887 */ /* 0x000fe40008000000 */
[----:B------:R-:W-:-:S04]  /*2c20*/  USEL UR6, UR6, URZ, UP0 ;  /* 0x000000ff06067287 */ /* 0x000fc80008000000 */
[----:B------:R-:W-:Y:S01]  /*2c30*/  ULEA UR6, UR6, UR4, 0x3 ;  /* 0x0000000406067291 */ /* 0x000fe2000f8e18ff */
[----:B------:R-:W-:-:S04]  /*2c40*/  LOP3.LUT R2, R2, UR5, RZ, 0x3c, !PT ;  /* 0x0000000502027c12 */ /* 0x000fc8000f8e3cff */
[----:B------:R-:W-:Y:S01]  /*2c50*/  SHF.L.U32 R2, R2, 0x1f, RZ ;  /* 0x0000001f02027819 */ /* 0x000fe200000006ff */
[----:B-1-3--:R-:W-:-:S07]  /*2c60*/  IMAD.U32 R0, RZ, RZ, UR6 ;  /* 0x00000006ff007e24 */ /* 0x00afce000f8e00ff */
.L_x_54:
[----:B-1----:R1:W2:Y:S02]  /*2c70*/  SYNCS.PHASECHK.TRANS64.TRYWAIT P0, [R0+URZ], R2 ;  /* 0x00000002000075a7 */ /* 0x0022a400080011ff */
[----:B--2---:R-:W-:Y:S05]  /*2c80*/  @!P0 NANOSLEEP.SYNCS 0x989680 ;  /* 0x009896800000895d */ /* 0x004fea0003900000 */
[----:B------:R-:W2:Y:S02]  /*2c90*/  @!P0 SYNCS.PHASECHK.TRANS64 P0, [R0+URZ], R2 ;  /* 0x00000002000085a7 */ /* 0x000ea400080010ff */
[----:B--2---:R-:W-:Y:S05]  /*2ca0*/  @P0 EXIT ;  /* 0x000000000000094d */ /* 0x004fea0003800000 */
[----:B------:R-:W-:Y:S05]  /*2cb0*/  BRA `(.L_x_54) ;  /* 0xfffffffc00ec7947 */ /* 0x000fea000383ffff */
.L_x_23:
[----:B------:R-:W-:-:S04]  /*2cc0*/  UISETP.NE.AND UP1, UPT, UR37, URZ, UPT ;  /* 0x000000ff2500728c */ /* 0x000fc8000bf25270 */
[----:B------:R-:W-:-:S09]  /*2cd0*/  UISETP.NE.OR UP1, UPT, UR10, 0x1, UP1 ;  /* 0x000000010a00788c */ /* 0x000fd20008f25670 */
[----:B------:R-:W-:Y:S05]  /*2ce0*/  BRA.U UP1, `(.L_x_55) ;  /* 0x00000005014c7547 */ /* 0x000fea000b800000 */
[----:B------:R-:W-:Y:S01]  /*2cf0*/  HFMA2 R3, -RZ, RZ, 0, 0 ;  /* 0x00000000ff037431 */ /* 0x000fe200000001ff */
[----:B------:R-:W-:Y:S01]  /*2d00*/  ISETP.GE.U32.AND P2, PT, R9, 0x2, PT ;  /* 0x000000020900780c */ /* 0x000fe20003f46070 */
[----:B------:R-:W-:Y:S01]  /*2d10*/  IMAD.MOV.U32 R12, RZ, RZ, 0x1 ;  /* 0x00000001ff0c7424 */ /* 0x000fe200078e00ff */
[----:B------:R-:W-:Y:S01]  /*2d20*/  CS2R R10, SRZ ;  /* 0x00000000000a7805 */ /* 0x000fe2000001ff00 */
[----:B------:R-:W-:Y:S01]  /*2d30*/  IMAD.MOV.U32 R8, RZ, RZ, RZ ;  /* 0x000000ffff087224 */ /* 0x000fe200078e00ff */
[----:B------:R-:W-:Y:S01]  /*2d40*/  UMOV UR4, 0x400 ;  /* 0x0000040000047882 */ /* 0x000fe20000000000 */
[----:B------:R-:W-:Y:S01]  /*2d50*/  UMOV UR6, URZ ;  /* 0x000000ff00067c82 */ /* 0x000fe20008000000 */
[----:B------:R-:W-:-:S12]  /*2d60*/  ULEA UR37, UR37, UR4, 0x18 ;  /* 0x0000000425257291 */ /* 0x000fd8000f8ec0ff */
.L_x_59:
[----:B------:R-:W-:Y:S02]  /*2d70*/  LEA R0, R3, UR37, 0x3 ;  /* 0x0000002503007c11 */ /* 0x000fe4000f8e18ff */
[----:B------:R-:W-:-:S03]  /*2d80*/  SHF.L.U32 R4, R8, 0x1f, RZ ;  /* 0x0000001f08047819 */ /* 0x000fc600000006ff */
[----:B------:R-:W-:Y:S01]  /*2d90*/  VIADD R5, R0, 0x150 ;  /* 0x0000015000057836 */ /* 0x000fe20000000000 */
[----:B------:R-:W1:Y:S02]  /*2da0*/  SYNCS.PHASECHK.TRANS64.TRYWAIT P0, [R0+URZ+0x140], R4 ;  /* 0x00014004000075a7 */ /* 0x000e6400080011ff */
[----:B-1----:R-:W-:Y:S05]  /*2db0*/  @!P0 BRA `(.L_x_56) ;  /* 0x0000009400148947 */ /* 0x002fea0003800000 */
.L_x_177:
[----:B------:R-:W-:Y:S01]  /*2dc0*/  ULEA UR5, UR6, UR37, 0x3 ;  /* 0x0000002506057291 */ /* 0x000fe2000f8e18ff */
[----:B-1----:R-:W-:Y:S01]  /*2dd0*/  PRMT R0, RZ, 0x654, R5 ;  /* 0x00000654ff007816 */ /* 0x002fe20000000005 */
[----:B------:R-:W-:Y:S01]  /*2de0*/  @!P2 IMAD.MOV.U32 R4, RZ, RZ, 0x10 ;  /* 0x00000010ff04a424 */ /* 0x000fe200078e00ff */
[----:B------:R-:W-:Y:S01]  /*2df0*/  SHF.L.U32 R5, R12, 0x1f, RZ ;  /* 0x0000001f0c057819 */ /* 0x000fe200000006ff */
[----:B------:R-:W-:Y:S01]  /*2e00*/  UIADD3 UR4, UPT, UPT, UR5, 0x100, URZ ;  /* 0x0000010005047890 */ /* 0x000fe2000fffe0ff */
[----:B------:R1:W-:Y:S05]  /*2e10*/  SYNCS.ARRIVE.TRANS64.RED.A1T0 RZ, [R0+URZ], RZ ;  /* 0x000000ff00ff79a7 */ /* 0x0003ea00081004ff */
[----:B------:R-:W-:Y:S01]  /*2e20*/  IMAD.U32 R6, RZ, RZ, UR4 ;  /* 0x00000004ff067e24 */ /* 0x000fe2000f8e00ff */
[----:B------:R-:W2:Y:S04]  /*2e30*/  SYNCS.PHASECHK.TRANS64.TRYWAIT P0, [UR5+0x110], R5 ;  /* 0x00011005ff0075a7 */ /* 0x000ea80008001105 */
[----:B------:R-:W-:Y:S01]  /*2e40*/  PRMT R6, R9, 0x654, R6 ;  /* 0x0000065409067816 */ /* 0x000fe20000000006 */
[----:B-12---:R-:W-:Y:S06]  /*2e50*/  @!P0 BRA `(.L_x_57) ;  /* 0x0000009400008947 */ /* 0x006fec0003800000 */
.L_x_179:
[----:B------:R-:W-:Y:S01]  /*2e60*/  ULEA UR4, UR6, UR37, 0x4 ;  /* 0x0000002506047291 */ /* 0x000fe2000f8e20ff */
[----:B------:R-:W-:Y:S01]  /*2e70*/  SEL R2, R6, R2, !P2 ;  /* 0x0000000206027207 */ /* 0x000fe20005000000 */
[----:B------:R-:W-:Y:S01]  /*2e80*/  UIADD3 UR5, UPT, UPT, UR5, 0x100, URZ ;  /* 0x0000010005057890 */ /* 0x000fe2000fffe0ff */
[----:B-1----:R-:W-:Y:S01]  /*2e90*/  LEA R0, R11, UR37, 0x3 ;  /* 0x000000250b007c11 */ /* 0x002fe2000f8e18ff */
[----:B------:R-:W-:Y:S01]  /*2ea0*/  UIADD3 UR4, UPT, UPT, UR4, 0x170, URZ ;  /* 0x0000017004047890 */ /* 0x000fe2000fffe0ff */
[----:B------:R1:W-:Y:S01]  /*2eb0*/  @!P2 SYNCS.ARRIVE.TRANS64.RED RZ, [R2+URZ], R4 ;  /* 0x0000000402ffa9a7 */ /* 0x0003e200080004ff */
[----:B------:R-:W-:Y:S01]  /*2ec0*/  UIADD3 UR6, UPT, UPT, UR6, 0x1, URZ ;  /* 0x0000000106067890 */ /* 0x000fe2000fffe0ff */
[----:B------:R-:W-:-:S03]  /*2ed0*/  VIADD R3, R3, 0x1 ;  /* 0x0000000103037836 */ /* 0x000fc60000000000 */
[----:B------:R-:W-:Y:S02]  /*2ee0*/  UISETP.NE.AND UP0, UPT, UR6, 0x2, UPT ;  /* 0x000000020600788c */ /* 0x000fe4000bf05270 */
[----:B------:R-:W-:Y:S01]  /*2ef0*/  ISETP.NE.AND P0, PT, R3, 0x2, PT ;  /* 0x000000020300780c */ /* 0x000fe20003f05270 */
[----:B------:R-:W-:Y:S06]  /*2f00*/  UGETNEXTWORKID.BROADCAST [UR4], [UR5] ;  /* 0x00000000040073ca */ /* 0x000fec0008000100 */
[----:B------:R-:W-:Y:S02]  /*2f10*/  USEL UR4, URZ, 0x1, UP0 ;  /* 0x00000001ff047887 */ /* 0x000fe40008000000 */
[----:B------:R-:W-:-:S04]  /*2f20*/  USEL UR6, UR6, URZ, UP0 ;  /* 0x000000ff06067287 */ /* 0x000fc80008000000 */
[----:B------:R-:W-:Y:S02]  /*2f30*/  LOP3.LUT R12, R12, UR4, RZ, 0x3c, !PT ;  /* 0x000000040c0c7c12 */ /* 0x000fe4000f8e3cff */
[----:B-1----:R-:W-:-:S04]  /*2f40*/  SHF.L.U32 R4, R10, 0x1f, RZ ;  /* 0x0000001f0a047819 */ /* 0x002fc800000006ff */
[----:B------:R-:W1:Y:S02]  /*2f50*/  SYNCS.PHASECHK.TRANS64.TRYWAIT P1, [R0+URZ+0x100], R4 ;  /* 0x00010004000075a7 */ /* 0x000e6400080211ff */
[----:B-1----:R-:W-:Y:S05]  /*2f60*/  @!P1 BRA `(.L_x_58) ;  /* 0x0000009000d49947 */ /* 0x002fea0003800000 */
.L_x_180:
[----:B-1----:R-:W-:Y:S01]  /*2f70*/  LEA R4, R11, UR37, 0x4 ;  /* 0x000000250b047c11 */ /* 0x002fe2000f8e20ff */
[----:B------:R-:W-:Y:S01]  /*2f80*/  VIADD R0, R0, 0x110 ;  /* 0x0000011000007836 */ /* 0x000fe20000000000 */
[----:B------:R-:W-:Y:S01]  /*2f90*/  SEL R3, R3, RZ, P0 ;  /* 0x000000ff03037207 */ /* 0x000fe20000000000 */
[----:B------:R-:W-:-:S03]  /*2fa0*/  VIADD R11, R11, 0x1 ;  /* 0x000000010b0b7836 */ /* 0x000fc60000000000 */
[----:B------:R-:W1:Y:S01]  /*2fb0*/  LDS.128 R4, [R4+0x170] ;  /* 0x0001700004047984 */ /* 0x000e620000000c00 */
[----:B------:R-:W-:Y:S02]  /*2fc0*/  PRMT R0, RZ, 0x654, R0 ;  /* 0x00000654ff007816 */ /* 0x000fe40000000000 */
[C---:B------:R-:W-:Y:S01]  /*2fd0*/  ISETP.NE.AND P1, PT, R11.reuse, 0x2, PT ;  /* 0x000000020b00780c */ /* 0x040fe20003f25270 */
[----:B------:R-:W-:Y:S01]  /*2fe0*/  @!PT LDS RZ, [RZ] ;  /* 0x00000000fffff984 */ /* 0x000fe20000000800 */
[----:B------:R-:W-:Y:S01]  /*2ff0*/  @!PT LDS RZ, [RZ] ;  /* 0x00000000fffff984 */ /* 0x000fe20000000800 */
[----:B------:R-:W-:Y:S01]  /*3000*/  @!PT LDS RZ, [RZ] ;  /* 0x00000000fffff984 */ /* 0x000fe20000000800 */
[----:B------:R-:W-:Y:S01]  /*3010*/  @!PT LDS RZ, [RZ] ;  /* 0x00000000fffff984 */ /* 0x000fe20000000800 */
[----:B------:R2:W-:Y:S06]  /*3020*/  MEMBAR.ALL.CTA ;  /* 0x0000000000007992 */ /* 0x0005ec0000008000 */
[----:B--2---:R-:W2:Y:S01]  /*3030*/  FENCE.VIEW.ASYNC.S ;  /* 0x00000000000073c6 */ /* 0x004ea20000000000 */
[----:B------:R-:W-:Y:S01]  /*3040*/  SEL R11, R11, RZ, P1 ;  /* 0x000000ff0b0b7207 */ /* 0x000fe20000800000 */
[----:B--2---:R2:W-:Y:S01]  /*3050*/  SYNCS.ARRIVE.TRANS64.RED.A1T0 RZ, [R0+URZ], RZ ;  /* 0x000000ff00ff79a7 */ /* 0x0045e200081004ff */
[----:B-1----:R-:W-:-:S02]  /*3060*/  LOP3.LUT P3, RZ, R6, 0x1, RZ, 0xc0, !PT ;  /* 0x0000000106ff7812 */ /* 0x002fc4000786c0ff */
[----:B------:R-:W-:-:S04]  /*3070*/  SEL R4, RZ, 0x1, P1 ;  /* 0x00000001ff047807 */ /* 0x000fc80000800000 */
[----:B------:R-:W-:Y:S02]  /*3080*/  LOP3.LUT R10, R10, R4, RZ, 0x3c, !PT ;  /* 0x000000040a0a7212 */ /* 0x000fe400078e3cff */
[----:B--2---:R-:W-:-:S04]  /*3090*/  SEL R0, RZ, 0x1, P0 ;  /* 0x00000001ff007807 */ /* 0x004fc80000000000 */
[----:B------:R-:W-:Y:S01]  /*30a0*/  LOP3.LUT R8, R8, R0, RZ, 0x3c, !PT ;  /* 0x0000000008087212 */ /* 0x000fe200078e3cff */
[----:B------:R-:W-:Y:S06]  /*30b0*/  @P3 BRA `(.L_x_59) ;  /* 0xfffffffc002c3947 */ /* 0x000fec000383ffff */
[----:B------:R-:W-:Y:S01]  /*30c0*/  ULEA UR5, UR6, UR37, 0x3 ;  /* 0x0000002506057291 */ /* 0x000fe2000f8e18ff */
[----:B------:R-:W-:-:S08]  /*30d0*/  SHF.L.U32 R2, R12, 0x1f, RZ ;  /* 0x0000001f0c027819 */ /* 0x000fd000000006ff */
[----:B------:R-:W1:Y:S02]  /*30e0*/  SYNCS.PHASECHK.TRANS64 P0, [UR5+0x110], R2 ;  /* 0x00011002ff0075a7 */ /* 0x000e640008001005 */
[----:B-1----:R-:W-:Y:S05]  /*30f0*/  @P0 BRA `(.L_x_60) ;  /* 0x0000000000080947 */ /* 0x002fea0003800000 */
[----:B------:R-:W1:Y:S02]  /*3100*/  SYNCS.PHASECHK.TRANS64.TRYWAIT P0, [UR5+0x110], R2 ;  /* 0x00011002ff0075a7 */ /* 0x000e640008001105 */
[----:B-1----:R-:W-:Y:S05]  /*3110*/  @!P0 BRA `(.L_x_61) ;  /* 0x00000090007c8947 */ /* 0x002fea0003800000 */
.L_x_60:
[----:B------:R-:W-:-:S04]  /*3120*/  UIADD3 UR4, UPT, UPT, UR6, 0x1, URZ ;  /* 0x0000000106047890 */ /* 0x000fc8000fffe0ff */
[----:B------:R-:W-:-:S04]  /*3130*/  UISETP.NE.AND UP0, UPT, UR4, 0x2, UPT ;  /* 0x000000020400788c */ /* 0x000fc8000bf05270 */
[----:B------:R-:W-:Y:S02]  /*3140*/  USEL UR7, URZ, 0x1, UP0 ;  /* 0x00000001ff077887 */ /* 0x000fe40008000000 */
[----:B------:R-:W-:-:S04]  /*3150*/  USEL UR4, UR4, URZ, UP0 ;  /* 0x000000ff04047287 */ /* 0x000fc80008000000 */
[----:B------:R-:W-:Y:S01]  /*3160*/  ULEA UR4, UR4, UR37, 0x3 ;  /* 0x0000002504047291 */ /* 0x000fe2000f8e18ff */
[----:B-1----:R-:W-:-:S04]  /*3170*/  LOP3.LUT R2, R12, UR7, RZ, 0x3c, !PT ;  /* 0x000000070c027c12 */ /* 0x002fc8000f8e3cff */
[----:B------:R-:W-:-:S04]  /*3180*/  SHF.L.U32 R0, R2, 0x1f, RZ ;  /* 0x0000001f02007819 */ /* 0x000fc800000006ff */
[----:B------:R-:W1:Y:S02]  /*3190*/  SYNCS.PHASECHK.TRANS64 P0, [UR4+0x110], R0 ;  /* 0x00011000ff0075a7 */ /* 0x000e640008001004 */
[----:B-1----:R-:W-:Y:S05]  /*31a0*/  @P0 EXIT ;  /* 0x000000000000094d */ /* 0x002fea0003800000 */
[----:B------:R-:W-:Y:S02]  /*31b0*/  SHF.L.U32 R2, R2, 0x1f, RZ ;  /* 0x0000001f02027819 */ /* 0x000fe400000006ff */
[----:B------:R-:W-:-:S07]  /*31c0*/  MOV R0, UR4 ;  /* 0x0000000400007c02 */ /* 0x000fce0008000f00 */
.L_x_62:
[----:B-1----:R1:W2:Y:S02]  /*31d0*/  SYNCS.PHASECHK.TRANS64.TRYWAIT P0, [R0+URZ+0x110], R2 ;  /* 0x00011002000075a7 */ /* 0x0022a400080011ff */
[----:B--2---:R-:W-:Y:S05]  /*31e0*/  @!P0 NANOSLEEP.SYNCS 0x989680 ;  /* 0x009896800000895d */ /* 0x004fea0003900000 */
[----:B------:R-:W2:Y:S02]  /*31f0*/  @!P0 SYNCS.PHASECHK.TRANS64 P0, [R0+URZ+0x110], R2 ;  /* 0x00011002000085a7 */ /* 0x000ea400080010ff */
[----:B--2---:R-:W-:Y:S05]  /*3200*/  @P0 EXIT ;  /* 0x000000000000094d */ /* 0x004fea0003800000 */
[----:B------:R-:W-:Y:S05]  /*3210*/  BRA `(.L_x_62) ;  /* 0xfffffffc00ec7947 */ /* 0x000fea000383ffff */
.L_x_55:
[----:B------:R-:W-:Y:S05]  /*3220*/  BRA.U UP4, `(.L_x_63) ;  /* 0x0000001104587547 */ /* 0x000fea000b800000 */
[----:B------:R-:W-:Y:S01]  /*3230*/  UMOV UR6, 0x40 ;  /* 0x0000004000067882 */ /* 0x000fe20000000000 */
[----:B------:R-:W-:Y:S01]  /*3240*/  NOP ;  /* 0x0000000000007918 */ /* 0x000fe20000000000 */
[----:B------:R-:W-:Y:S01]  /*3250*/  ULEA UR6, UR37, UR6, 0x18 ;  /* 0x0000000625067291 */ /* 0x000fe2000f8ec0ff */
[----:B------:R-:W-:Y:S02]  /*3260*/  UMOV UR7, 0x400 ;  /* 0x0000040000077882 */ /* 0x000fe40000000000 */
[----:B------:R-:W-:-:S06]  /*3270*/  ULEA UR37, UR37, UR7, 0x18 ;  /* 0x0000000725257291 */ /* 0x000fcc000f8ec0ff */
[----:B------:R-:W1:Y:S02]  /*3280*/  LDS.U8 R2, [UR6+0x1c] ;  /* 0x00001c06ff027984 */ /* 0x000e640008000000 */
[----:B-1----:R-:W-:-:S13]  /*3290*/  ISETP.NE.AND P0, PT, R2, RZ, PT ;  /* 0x000000ff0200720c */ /* 0x002fda0003f05270 */
[----:B------:R-:W-:Y:S05]  /*32a0*/  @P0 BRA `(.L_x_64) ;  /* 0x0000000400080947 */ /* 0x000fea0003800000 */
[----:B------:R-:W-:Y:S02]  /*32b0*/  UISETP.NE.U32.AND UP0, UPT, UR5, 0x1, UPT ;  /* 0x000000010500788c */ /* 0x000fe4000bf05070 */
[----:B------:R-:W-:-:S07]  /*32c0*/  UIADD3 UR8, UPT, UPT, UR6, 0x8, URZ ;  /* 0x0000000806087890 */ /* 0x000fce000fffe0ff */
[----:B------:R-:W-:Y:S05]  /*32d0*/  BRA.U !UP0, `(.L_x_65) ;  /* 0x00000001089c7547 */ /* 0x000fea000b800000 */
[----:B------:R-:W-:Y:S01]  /*32e0*/  ELECT P0, URZ, PT ;  /* 0x0000000000ff782f */ /* 0x000fe20003800000 */
[----:B------:R-:W-:-:S12]  /*32f0*/  BSSY B0, `(.L_x_65) ;  /* 0x0000025000007945 */ /* 0x000fd80003800000 */
[----:B------:R-:W-:Y:S05]  /*3300*/  @!P0 BRA `(.L_x_66) ;  /* 0x00000000008c8947 */ /* 0x000fea0003800000 */
[----:B------:R-:W-:-:S05]  /*3310*/  UMOV UR7, 0x10 ;  /* 0x0000001000077882 */ /* 0x000fca0000000000 */
[----:B------:R-:W-:Y:S04]  /*3320*/  DEPBAR.LE SB1, 0x36 ;  /* 0x00009d800000791a */ /* 0x000fe80000000000 */
[----:B------:R-:W1:Y:S02]  /*3330*/  UTCATOMSWS.2CTA.FIND_AND_SET.ALIGN UP1, UR7, UR7 ;  /* 0x00000007000775e3 */ /* 0x000e640008220800 */
[----:B-1----:R-:W-:Y:S01]  /*3340*/  MOV R10, UR7 ;  /* 0x00000007000a7c02 */ /* 0x002fe20008000f00 */
[----:B------:R-:W-:Y:S06]  /*3350*/  BRA.U UP1, `(.L_x_67) ;  /* 0x0000000101187547 */ /* 0x000fec000b800000 */
.L_x_68:
[----:B------:R-:W-:Y:S05]  /*3360*/  NANOSLEEP 0x64 ;  /* 0x000000640000795d */ /* 0x000fea0003800000 */
[----:B------:R-:W-:-:S05]  /*3370*/  UMOV UR7, 0x10 ;  /* 0x0000001000077882 */ /* 0x000fca0000000000 */
[----:B------:R-:W-:Y:S04]  /*3380*/  DEPBAR.LE SB1, 0x36 ;  /* 0x00009d800000791a */ /* 0x000fe80000000000 */
[----:B------:R-:W1:Y:S02]  /*3390*/  UTCATOMSWS.2CTA.FIND_AND_SET.ALIGN UP1, UR7, UR7 ;  /* 0x00000007000775e3 */ /* 0x000e640008220800 */
[----:B-1----:R-:W-:Y:S01]  /*33a0*/  MOV R10, UR7 ;  /* 0x00000007000a7c02 */ /* 0x002fe20008000f00 */
[----:B------:R-:W-:Y:S05]  /*33b0*/  BRA.U !UP1, `(.L_x_68) ;  /* 0xfffffffd09e87547 */ /* 0x000fea000b83ffff */
.L_x_67:
[----:B------:R-:W1:Y:S01]  /*33c0*/  LDS R5, [UR6+0x10] ;  /* 0x00001006ff057984 */ /* 0x000e620008000800 */
[----:B------:R-:W-:Y:S01]  /*33d0*/  IMAD.U32 R3, RZ, RZ, UR37 ;  /* 0x00000025ff037e24 */ /* 0x000fe2000f8e00ff */
[----:B------:R-:W-:-:S03]  /*33e0*/  MOV R2, UR4 ;  /* 0x0000000400027c02 */ /* 0x000fc60008000f00 */
[----:B------:R-:W-:Y:S01]  /*33f0*/  VIADD R3, R3, 0x190 ;  /* 0x0000019003037836 */ /* 0x000fe20000000000 */
[----:B-1----:R-:W-:-:S04]  /*3400*/  SHF.L.U32 R5, R5, 0x1f, RZ ;  /* 0x0000001f05057819 */ /* 0x002fc800000006ff */
[----:B------:R-:W1:Y:S02]  /*3410*/  SYNCS.PHASECHK.TRANS64.TRYWAIT P0, [UR6+0x8], R5 ;  /* 0x00000805ff0075a7 */ /* 0x000e640008001106 */
[----:B-1----:R-:W-:Y:S05]  /*3420*/  @P0 BRA `(.L_x_69) ;  /* 0x0000000000080947 */ /* 0x002fea0003800000 */
[----:B------:R-:W1:Y:S02]  /*3430*/  SYNCS.PHASECHK.TRANS64.TRYWAIT P0, [UR6+0x8], R5 ;  /* 0x00000805ff0075a7 */ /* 0x000e640008001106 */
[----:B-1----:R-:W-:Y:S05]  /*3440*/  @!P0 BRA `(.L_x_70) ;  /* 0x0000008c00c88947 */ /* 0x002fea0003800000 */
.L_x_69:
[----:B-1----:R-:W-:Y:S01]  /*3450*/  HFMA2 R4, -RZ, RZ, 0, 5.9604644775390625e-08 ;  /* 0x00000001ff047431 */ /* 0x002fe200000001ff */
[----:B------:R-:W-:Y:S01]  /*3460*/  UPRMT UR7, UR4, 0x654, UR8 ;  /* 0x0000065404077896 */ /* 0x000fe20008000008 */
[----:B------:R-:W-:Y:S01]  /*3470*/  IMAD.MOV.U32 R7, RZ, RZ, 0xffff ;  /* 0x0000ffffff077424 */ /* 0x000fe200078e00ff */
[----:B------:R-:W-:Y:S01]  /*3480*/  PRMT R2, R2, 0x654, R3 ;  /* 0x0000065402027816 */ /* 0x000fe20000000003 */
[----:B------:R-:W-:Y:S02]  /*3490*/  IMAD.MOV.U32 R5, RZ, RZ, 0x4 ;  /* 0x00000004ff057424 */ /* 0x000fe400078e00ff */
[----:B------:R-:W-:Y:S01]  /*34a0*/  IMAD.SHL.U32 R9, R10, 0x20, RZ ;  /* 0x000000200a097824 */ /* 0x000fe200078e00ff */
[----:B------:R-:W-:Y:S02]  /*34b0*/  MOV R3, UR7 ;  /* 0x0000000700037c02 */ /* 0x000fe40008000f00 */
[-C--:B------:R-:W-:Y:S01]  /*34c0*/  SHF.L.U32 R7, R7, R10.reuse, RZ ;  /* 0x0000000a07077219 */ /* 0x080fe200000006ff */
[----:B------:R1:W-:Y:S01]  /*34d0*/  SYNCS.ARRIVE.TRANS64.RED RZ, [UR7], R5 ;  /* 0x00000005ffff79a7 */ /* 0x0003e20008000407 */
[----:B------:R-:W-:Y:S01]  /*34e0*/  SHF.L.U32 R6, R4, R10, RZ ;  /* 0x0000000a04067219 */ /* 0x000fe200000006ff */
[----:B------:R1:W-:Y:S04]  /*34f0*/  STS [UR37+0x190], R9 ;  /* 0x00019009ff007988 */ /* 0x0003e80008000825 */
[----:B------:R1:W-:Y:S04]  /*3500*/  STAS [R2.64], R10 ;  /* 0x0000000a02007dbd */ /* 0x0003e8000c0008ff */
[----:B------:R1:W-:Y:S04]  /*3510*/  ATOMS.OR RZ, [UR6+0x14], R7 ;  /* 0x00001407ffff798c */ /* 0x0003e8000b000006 */
[----:B------:R1:W-:Y:S04]  /*3520*/  ATOMS.OR RZ, [UR6+0x18], R6 ;  /* 0x00001806ffff798c */ /* 0x0003e8000b000006 */
[----:B------:R1:W-:Y:S02]  /*3530*/  ATOMS.XOR RZ, [UR6+0x10], R4 ;  /* 0x00001004ffff798c */ /* 0x0003e4000b800006 */
.L_x_66:
[----:B------:R-:W-:Y:S05]  /*3540*/  BSYNC B0 ;  /* 0x0000000000007941 */ /* 0x000fea0003800000 */
.L_x_65:
[----:B------:R-:W-:Y:S05]  /*3550*/  BRA.U UP0, `(.L_x_71) ;  /* 0x00000001006c7547 */ /* 0x000fea000b800000 */
[----:B------:R-:W-:-:S03]  /*3560*/  UMOV UR7, 0xffffffff ;  /* 0xffffffff00077882 */ /* 0x000fc60000000000 */
[----:B------:R-:W-:Y:S05]  /*3570*/  BRA.DIV UR7, `(.L_x_72) ;  /* 0x0000008e07947947 */ /* 0x000fea000b800000 */
[----:B------:R-:W-:-:S13]  /*3580*/  ELECT P6, URZ, PT ;  /* 0x0000000000ff782f */ /* 0x000fda00038c0000 */
.L_x_184:
[----:B------:R-:W-:Y:S05]  /*3590*/  @!P6 BRA `(.L_x_71) ;  /* 0x00000000005ce947 */ /* 0x000fea0003800000 */
[----:B-1----:R-:W1:Y:S02]  /*35a0*/  LDS R3, [UR6+0x10] ;  /* 0x00001006ff037984 */ /* 0x002e640008000800 */
[----:B-1----:R-:W-:-:S04]  /*35b0*/  SHF.L.U32 R3, R3, 0x1f, RZ ;  /* 0x0000001f03037819 */ /* 0x002fc800000006ff */
[----:B------:R-:W1:Y:S02]  /*35c0*/  SYNCS.PHASECHK.TRANS64.TRYWAIT P0, [UR6+0x8], R3 ;  /* 0x00000803ff0075a7 */ /* 0x000e640008001106 */
[----:B-1----:R-:W-:Y:S05]  /*35d0*/  @P0 BRA `(.L_x_73) ;  /* 0x0000000000080947 */ /* 0x002fea0003800000 */
[----:B------:R-:W1:Y:S02]  /*35e0*/  SYNCS.PHASECHK.TRANS64.TRYWAIT P0, [UR6+0x8], R3 ;  /* 0x00000803ff0075a7 */ /* 0x000e640008001106 */
[----:B-1----:R-:W-:Y:S05]  /*35f0*/  @!P0 BRA `(.L_x_74) ;  /* 0x0000008c00948947 */ /* 0x002fea0003800000 */
.L_x_73:
[----:B------:R-:W2:Y:S01]  /*3600*/  LDS R5, [UR37+0x190] ;  /* 0x00019025ff057984 */ /* 0x000ea20008000800 */
[----:B-1----:R-:W-:Y:S02]  /*3610*/  HFMA2 R2, -RZ, RZ, 0, 5.9604644775390625e-08 ;  /* 0x00000001ff027431 */ /* 0x002fe400000001ff */
[----:B------:R-:W-:Y:S01]  /*3620*/  IMAD.MOV.U32 R3, RZ, RZ, 0xffff ;  /* 0x0000ffffff037424 */ /* 0x000fe200078e00ff */
[----:B------:R-:W-:Y:S01]  /*3630*/  UPRMT UR7, UR4, 0x654, UR8 ;  /* 0x0000065404077896 */ /* 0x000fe20008000008 */
[----:B--2---:R-:W-:-:S03]  /*3640*/  IMAD.SHL.U32 R4, R5, 0x20, RZ ;  /* 0x0000002005047824 */ /* 0x004fc600078e00ff */
[-C--:B------:R-:W-:Y:S02]  /*3650*/  SHF.L.U32 R3, R3, R5.reuse, RZ ;  /* 0x0000000503037219 */ /* 0x080fe400000006ff */
[----:B------:R-:W-:Y:S01]  /*3660*/  SHF.L.U32 R5, R2, R5, RZ ;  /* 0x0000000502057219 */ /* 0x000fe200000006ff */
[----:B------:R2:W-:Y:S04]  /*3670*/  STS [UR37+0x190], R4 ;  /* 0x00019004ff007988 */ /* 0x0005e80008000825 */
[----:B------:R2:W-:Y:S04]  /*3680*/  ATOMS.OR RZ, [UR6+0x14], R3 ;  /* 0x00001403ffff798c */ /* 0x0005e8000b000006 */
[----:B------:R2:W-:Y:S01]  /*3690*/  ATOMS.OR RZ, [UR6+0x18], R5 ;  /* 0x00001805ffff798c */ /* 0x0005e2000b000006 */
[----:B------:R-:W-:Y:S03]  /*36a0*/  SYNCS.ARRIVE.TRANS64.RED.A1T0 RZ, [UR7], RZ ;  /* 0x000000ffffff79a7 */ /* 0x000fe60008100407 */
[----:B------:R2:W-:Y:S01]  /*36b0*/  ATOMS.XOR RZ, [UR6+0x10], R2 ;  /* 0x00001002ffff798c */ /* 0x0005e2000b800006 */
[----:B------:R-:W-:Y:S05]  /*36c0*/  BRA `(.L_x_71) ;  /* 0x0000000000107947 */ /* 0x000fea0003800000 */
.L_x_64:
[----:B------:R-:W-:-:S05]  /*36d0*/  MOV R2, 0xffffffff ;  /* 0xffffffff00027802 */ /* 0x000fca0000000f00 */
[----:B------:R1:W-:Y:S02]  /*36e0*/  STS [UR37+0x190], R2 ;  /* 0x00019002ff007988 */ /* 0x0003e40008000825 */
[----:B-1----:R-:W-:Y:S02]  /*36f0*/  MOV R2, 0x3710 ;  /* 0x0000371000027802 */ /* 0x002fe40000000f00 */
[----:B-----5:R-:W-:Y:S05]  /*3700*/  CALL.REL.NOINC `($__internal_1_$__cuda_sm10x_tcgen05_guardrail_trap_phase_invalid_during_alloc) ;  /* 0x0000009400347944 */ /* 0x020fea0003c00000 */
.L_x_71:
[----:B------:R-:W-:Y:S05]  /*3710*/  WARPSYNC.ALL ;  /* 0x0000000000007948 */ /* 0x000fea0003800000 */
[----:B------:R-:W3:Y:S01]  /*3720*/  S2UR UR8, SR_CgaCtaId ;  /* 0x00000000000879c3 */ /* 0x000ee20000008800 */
[----:B------:R-:W-:Y:S01]  /*3730*/  UMOV UR6, 0x400 ;  /* 0x0000040000067882 */ /* 0x000fe20000000000 */
[----:B------:R-:W-:-:S06]  /*3740*/  NOP ;  /* 0x0000000000007918 */ /* 0x000fcc0000000000 */
[----:B------:R-:W-:Y:S06]  /*3750*/  BAR.ARV 0x6, 0xa0 ;  /* 0x0182800000007b1d */ /* 0x000fec0000002000 */
[----:B------:R-:W-:Y:S01]  /*3760*/  LOP3.LUT R0, R0, 0xffff, RZ, 0xc0, !PT ;  /* 0x0000ffff00007812 */ /* 0x000fe200078ec0ff */
[----:B-1----:R-:W-:Y:S01]  /*3770*/  IMAD.MOV.U32 R9, RZ, RZ, 0x1 ;  /* 0x00000001ff097424 */ /* 0x002fe200078e00ff */
[----:B------:R-:W-:Y:S01]  /*3780*/  LOP3.LUT R8, R8, 0xffff, RZ, 0xc0, !PT ;  /* 0x0000ffff08087812 */ /* 0x000fe200078ec0ff */
[----:B------:R-:W-:Y:S01]  /*3790*/  UMOV UR22, URZ ;  /* 0x000000ff00167c82 */ /* 0x000fe20008000000 */
[----:B------:R-:W-:Y:S01]  /*37a0*/  R2UR UR12, R0 ;  /* 0x00000000000c72ca */ /* 0x000fe200000e0000 */
[----:B------:R-:W-:Y:S01]  /*37b0*/  UMOV UR21, URZ ;  /* 0x000000ff00157c82 */ /* 0x000fe20008000000 */
[----:B------:R-:W-:Y:S01]  /*37c0*/  R2UR UR13, R8 ;  /* 0x00000000080d72ca */ /* 0x000fe200000e0000 */
[----:B------:R-:W-:Y:S01]  /*37d0*/  IMAD.MOV.U32 R8, RZ, RZ, RZ ;  /* 0x000000ffff087224 */ /* 0x000fe200078e00ff */
[----:B------:R-:W-:Y:S01]  /*37e0*/  UMOV UR20, URZ ;  /* 0x000000ff00147c82 */ /* 0x000fe20008000000 */
[----:B------:R-:W-:-:S02]  /*37f0*/  UISETP.NE.AND UP2, UPT, UR5, URZ, UPT ;  /* 0x000000ff0500728c */ /* 0x000fc4000bf45270 */
[----:B---3--:R-:W-:Y:S01]  /*3800*/  ULEA UR8, UR8, UR6, 0x18 ;  /* 0x0000000608087291 */ /* 0x008fe2000f8ec0ff */
[----:B------:R-:W1:Y:S03]  /*3810*/  LDCU UR6, c[0x0][0x38c] ;  /* 0x00007180ff0677ac */ /* 0x000e660008000800 */
[----:B------:R-:W-:Y:S02]  /*3820*/  UIADD3 UR14, UPT, UPT, UR8, 0xc400, URZ ;  /* 0x0000c400080e7890 */ /* 0x000fe4000fffe0ff */
[----:B------:R-:W-:-:S03]  /*3830*/  UIADD3 UR15, UPT, UPT, UR8, 0x22400, URZ ;  /* 0x00022400080f7890 */ /* 0x000fc6000fffe0ff */
[----:B--2---:R-:W2:Y:S01]  /*3840*/  LDS R2, [UR8+0x190] ;  /* 0x00019008ff027984 */ /* 0x004ea20008000800 */
[----:B------:R-:W-:Y:S02]  /*3850*/  USHF.R.U32.HI UR14, URZ, 0x4, UR14 ;  /* 0x00000004ff0e7899 */ /* 0x000fe4000801160e */
[----:B------:R-:W-:Y:S02]  /*3860*/  USHF.R.U32.HI UR15, URZ, 0x4, UR15 ;  /* 0x00000004ff0f7899 */ /* 0x000fe4000801160f */
[----:B------:R-:W-:Y:S02]  /*3870*/  ULOP3.LUT UR14, UR14, 0x3fff, URZ, 0xc0, !UPT ;  /* 0x00003fff0e0e7892 */ /* 0x000fe4000f8ec0ff */
[----:B------:R-:W-:Y:S02]  /*3880*/  ULOP3.LUT UR15, UR15, 0x3fff, URZ, 0xc0, !UPT ;  /* 0x00003fff0f0f7892 */ /* 0x000fe4000f8ec0ff */
[----:B------:R-:W-:Y:S02]  /*3890*/  ULOP3.LUT UR14, UR14, 0x10000, URZ, 0xfc, !UPT ;  /* 0x000100000e0e7892 */ /* 0x000fe4000f8efcff */
[----:B-1----:R-:W-:-:S02]  /*38a0*/  UIADD3 UR6, UPT, UPT, UR6, 0x3f, URZ ;  /* 0x0000003f06067890 */ /* 0x002fc4000fffe0ff */
[----:B------:R-:W-:Y:S02]  /*38b0*/  ULOP3.LUT UR15, UR15, 0x10000, URZ, 0xfc, !UPT ;  /* 0x000100000f0f7892 */ /* 0x000fe4000f8efcff */
[----:B------:R-:W-:Y:S01]  /*38c0*/  USHF.R.S32.HI UR7, URZ, 0x1f, UR6 ;  /* 0x0000001fff077899 */ /* 0x000fe20008011406 */
[----:B------:R-:W-:Y:S01]  /*38d0*/  UMOV UR28, 0x0 ;  /* 0x00000000001c7882 */ /* 0x000fe20000000000 */
[----:B------:R-:W-:Y:S02]  /*38e0*/  UMOV UR29, 0x10400010 ;  /* 0x10400010001d7882 */ /* 0x000fe40000000000 */
[----:B------:R-:W-:Y:S01]  /*38f0*/  ULEA.HI UR7, UR7, UR6, URZ, 0x6 ;  /* 0x0000000607077291 */ /* 0x000fe2000f8f30ff */
[----:B------:R-:W-:Y:S01]  /*3900*/  UMOV UR26, 0x0 ;  /* 0x00000000001a7882 */ /* 0x000fe20000000000 */
[----:B------:R-:W-:Y:S02]  /*3910*/  UMOV UR27, 0x10400010 ;  /* 0x10400010001b7882 */ /* 0x000fe40000000000 */
[----:B------:R-:W-:-:S04]  /*3920*/  USHF.R.S32.HI UR7, URZ, 0x6, UR7 ;  /* 0x00000006ff077899 */ /* 0x000fc80008011407 */
[----:B------:R-:W-:-:S04]  /*3930*/  UISETP.LT.AND UP0, UPT, UR7, 0x1, UPT ;  /* 0x000000010700788c */ /* 0x000fc8000bf01270 */
[----:B------:R-:W-:Y:S01]  /*3940*/  USEL UR23, UR7, 0x1, !UP0 ;  /* 0x0000000107177887 */ /* 0x000fe2000c000000 */
[----:B--2---:R-:W-:Y:S02]  /*3950*/  R2UR UR24, R2 ;  /* 0x00000000021872ca */ /* 0x004fe400000e0000 */
[----:B------:R-:W-:-:S13]  /*3960*/  CS2R R2, SRZ ;  /* 0x0000000000027805 */ /* 0x000fda000001ff00 */
.L_x_82:
[C---:B------:R-:W-:Y:S02]  /*3970*/  LEA R0, R8.reuse, UR8, 0x3 ;  /* 0x0000000808007c11 */ /* 0x040fe4000f8e18ff */
[----:B------:R-:W-:Y:S02]  /*3980*/  SHF.L.U32 R4, R3, 0x1f, RZ ;  /* 0x0000001f03047819 */ /* 0x000fe400000006ff */
[----:B------:R-:W-:Y:S02]  /*3990*/  LEA R5, R8, UR8, 0x4 ;  /* 0x0000000808057c11 */ /* 0x000fe4000f8e20ff */
[----:B------:R-:W1:Y:S02]  /*39a0*/  SYNCS.PHASECHK.TRANS64.TRYWAIT P0, [R0+URZ+0x100], R4 ;  /* 0x00010004000075a7 */ /* 0x000e6400080011ff */
[----:B-1-34-:R-:W-:Y:S05]  /*39b0*/  @!P0 BRA `(.L_x_75) ;  /* 0x0000008800bc8947 */ /* 0x01afea0003800000 */
.L_x_185:
[----:B-1----:R-:W1:Y:S01]  /*39c0*/  LDS.128 R4, [R5+0x170] ;  /* 0x0001700005047984 */ /* 0x002e620000000c00 */
[----:B------:R-:W-:Y:S02]  /*39d0*/  VIADD R0, R0, 0x110 ;  /* 0x0000011000007836 */ /* 0x000fe40000000000 */
[----:B------:R-:W-:Y:S01]  /*39e0*/  VIADD R8, R8, 0x1 ;  /* 0x0000000108087836 */ /* 0x000fe20000000000 */
[----:B------:R-:W-:Y:S01]  /*39f0*/  @!PT LDS RZ, [RZ] ;  /* 0x00000000fffff984 */ /* 0x000fe20000000800 */
[----:B------:R-:W-:Y:S01]  /*3a00*/  @!PT LDS RZ, [RZ] ;  /* 0x00000000fffff984 */ /* 0x000fe20000000800 */
[----:B------:R-:W-:Y:S01]  /*3a10*/  @!PT LDS RZ, [RZ] ;  /* 0x00000000fffff984 */ /* 0x000fe20000000800 */
[----:B------:R-:W-:Y:S01]  /*3a20*/  @!PT LDS RZ, [RZ] ;  /* 0x00000000fffff984 */ /* 0x000fe20000000800 */
[----:B------:R2:W-:Y:S06]  /*3a30*/  MEMBAR.ALL.CTA ;  /* 0x0000000000007992 */ /* 0x0005ec0000008000 */
[----:B--2---:R-:W2:Y:S01]  /*3a40*/  FENCE.VIEW.ASYNC.S ;  /* 0x00000000000073c6 */ /* 0x004ea20000000000 */
[----:B------:R-:W-:-:S04]  /*3a50*/  PRMT R0, RZ, 0x654, R0 ;  /* 0x00000654ff007816 */ /* 0x000fc80000000000 */
[----:B--2---:R2:W-:Y:S01]  /*3a60*/  SYNCS.ARRIVE.TRANS64.RED.A1T0 RZ, [R0+URZ], RZ ;  /* 0x000000ff00ff79a7 */ /* 0x0045e200081004ff */
[----:B-1----:R-:W-:Y:S01]  /*3a70*/  LOP3.LUT P1, RZ, R6, 0x1, RZ, 0xc0, !PT ;  /* 0x0000000106ff7812 */ /* 0x002fe2000782c0ff */
[----:B--2---:R-:W-:-:S12]  /*3a80*/  BRA.U UP2, `(.L_x_76) ;  /* 0x0000000102e07547 */ /* 0x004fd8000b800000 */
[----:B------:R-:W1:Y:S01]  /*3a90*/  LDCU UR6, c[0x0][0x38c] ;  /* 0x00007180ff0677ac */ /* 0x000e620008000800 */
[----:B------:R-:W-:Y:S02]  /*3aa0*/  PLOP3.LUT P2, PT, PT, PT, PT, 0x80, 0x8 ;  /* 0x000000000008781c */ /* 0x000fe40003f4f070 */
[----:B------:R-:W-:Y:S01]  /*3ab0*/  SHF.L.U32 R4, R9, 0x1f, RZ ;  /* 0x0000001f09047819 */ /* 0x000fe200000006ff */
[----:B------:R-:W-:Y:S02]  /*3ac0*/  ULEA UR10, UR22, UR8, 0x3 ;  /* 0x00000008160a7291 */ /* 0x000fe4000f8e18ff */
[----:B------:R-:W-:Y:S02]  /*3ad0*/  ULEA UR11, UR22, UR24, 0x8 ;  /* 0x00000018160b7291 */ /* 0x000fe4000f8e40ff */
[----:B-1----:R-:W-:-:S06]  /*3ae0*/  UISETP.GE.AND UP0, UPT, UR6, 0x1, UPT ;  /* 0x000000010600788c */ /* 0x002fcc000bf06270 */
[----:B------:R-:W-:-:S05]  /*3af0*/  PLOP3.LUT P0, PT, PT, PT, UP0, 0x80, 0x8 ;  /* 0x000000000008781c */ /* 0x000fca0003f0f008 */
[----:B------:R-:W-:-:S08]  /*3b00*/  @UP0 ULEA UR6, UR21, UR8, 0x3 ;  /* 0x0000000815060291 */ /* 0x000fd0000f8e18ff */
[----:B------:R-:W-:-:S04]  /*3b10*/  @P0 SHF.L.U32 R0, R2, 0x1f, RZ ;  /* 0x0000001f02000819 */ /* 0x000fc800000006ff */
[----:B------:R1:W2:Y:S01]  /*3b20*/  @P0 SYNCS.PHASECHK.TRANS64.TRYWAIT P2, [UR6], R0 ;  /* 0x00000000ff0005a7 */ /* 0x0002a20008041106 */
[----:B------:R-:W3:Y:S02]  /*3b30*/  SYNCS.PHASECHK.TRANS64.TRYWAIT P0, [UR10+0x130], R4 ;  /* 0x00013004ff0075a7 */ /* 0x000ee4000800110a */
[----:B-123--:R-:W-:Y:S05]  /*3b40*/  @!P0 BRA `(.L_x_77) ;  /* 0x00000088006c8947 */ /* 0x00efea0003800000 */
.L_x_187:
[----:B------:R-:W-:Y:S01]  /*3b50*/  UMOV UR19, UR20 ;  /* 0x0000001400137c82 */ /* 0x000fe20008000000 */
[----:B------:R-:W-:Y:S05]  /*3b60*/  BRA.U !UP0, `(.L_x_78) ;  /* 0x0000000108987547 */ /* 0x000fea000b800000 */
[----:B------:R-:W-:Y:S02]  /*3b70*/  UIADD3 UR19, UPT, UPT, UR23, UR20, URZ ;  /* 0x0000001417137290 */ /* 0x000fe4000fffe0ff */
[----:B------:R-:W-:Y:S01]  /*3b80*/  UPLOP3.LUT UP3, UPT, UPT, UPT, UPT, 0x40, 0x4 ;  /* 0x000000000004789c */ /* 0x000fe20003f6e870 */
[----:B------:R-:W-:Y:S01]  /*3b90*/  UMOV UR18, UR7 ;  /* 0x0000000700127c82 */ /* 0x000fe20008000000 */
[----:B------:R-:W-:-:S09]  /*3ba0*/  UMOV UR17, UR21 ;  /* 0x0000001500117c82 */ /* 0x000fd20008000000 */
.L_x_81:
[----:B--2---:R-:W-:Y:S01]  /*3bb0*/  ULEA UR9, UR17, UR8, 0x3 ;  /* 0x0000000811097291 */ /* 0x004fe2000f8e18ff */
[----:B---3--:R-:W-:Y:S11]  /*3bc0*/  @P2 BRA `(.L_x_79) ;  /* 0x00000000000c2947 */ /* 0x008ff60003800000 */
[----:B-1----:R-:W-:Y:S04]  /*3bd0*/  SHF.L.U32 R4, R2, 0x1f, RZ ;  /* 0x0000001f02047819 */ /* 0x002fe800000006ff */
[----:B------:R-:W1:Y:S02]  /*3be0*/  SYNCS.PHASECHK.TRANS64.TRYWAIT P0, [UR9], R4 ;  /* 0x00000004ff0075a7 */ /* 0x000e640008001109 */
[----:B-1----:R-:W-:Y:S05]  /*3bf0*/  @!P0 BRA `(.L_x_80) ;  /* 0x0000008800588947 */ /* 0x002fea0003800000 */
.L_x_79:
[----:B------:R-:W-:Y:S01]  /*3c00*/  UISETP.NE.AND UP0, UPT, UR18, 0x1, UPT ;  /* 0x000000011200788c */ /* 0x000fe2000bf05270 */
[----:B------:R-:W-:Y:S01]  /*3c10*/  PLOP3.LUT P2, PT, PT, PT, PT, 0x80, 0x8 ;  /* 0x000000000008781c */ /* 0x000fe20003f4f070 */
[----:B------:R-:W-:Y:S02]  /*3c20*/  UIADD3 UR21, UPT, UPT, UR17, 0x1, URZ ;  /* 0x0000000111157890 */ /* 0x000fe4000fffe0ff */
[----:B------:R-:W-:Y:S02]  /*3c30*/  ULEA UR30, UR17, UR15, 0x9 ;  /* 0x0000000f111e7291 */ /* 0x000fe4000f8e48ff */
[----:B------:R-:W-:Y:S01]  /*3c40*/  UISETP.NE.AND UP1, UPT, UR21, 0xb, UPT ;  /* 0x0000000b1500788c */ /* 0x000fe2000bf25270 */
[----:B------:R-:W-:Y:S01]  /*3c50*/  PLOP3.LUT P0, PT, PT, PT, UP0, 0x80, 0x8 ;  /* 0x000000000008781c */ /* 0x000fe20003f0f008 */
[----:B------:R-:W-:Y:S02]  /*3c60*/  ULEA UR32, UR17, UR14, 0x9 ;  /* 0x0000000e11207291 */ /* 0x000fe4000f8e48ff */
[----:B------:R-:W-:Y:S02]  /*3c70*/  USEL UR16, URZ, 0x1, UP1 ;  /* 0x00000001ff107887 */ /* 0x000fe40008800000 */
[----:B------:R-:W-:Y:S02]  /*3c80*/  USEL UR21, UR21, URZ, UP1 ;  /* 0x000000ff15157287 */ /* 0x000fe40008800000 */
[----:B------:R-:W-:Y:S02]  /*3c90*/  UIADD3 UR36, UPT, UPT, UR30, 0x2, URZ ;  /* 0x000000021e247890 */ /* 0x000fe4000fffe0ff */
[----:B------:R-:W-:Y:S01]  /*3ca0*/  @UP0 ULEA UR6, UR21, UR8, 0x3 ;  /* 0x0000000815060291 */ /* 0x000fe2000f8e18ff */
[----:B------:R-:W-:Y:S01]  /*3cb0*/  LOP3.LUT R2, R2, UR16, RZ, 0x3c, !PT ;  /* 0x0000001002027c12 */ /* 0x000fe2000f8e3cff */
[----:B------:R-:W-:Y:S02]  /*3cc0*/  UIADD3 UR34, UPT, UPT, UR32, 0x2, URZ ;  /* 0x0000000220227890 */ /* 0x000fe4000fffe0ff */
[----:B------:R-:W-:Y:S01]  /*3cd0*/  UIADD3 UR9, UPT, UPT, UR9, 0x58, URZ ;  /* 0x0000005809097890 */ /* 0x000fe2000fffe0ff */
[----:B-1----:R-:W-:Y:S01]  /*3ce0*/  @P0 SHF.L.U32 R0, R2, 0x1f, RZ ;  /* 0x0000001f02000819 */ /* 0x002fe200000006ff */
[----:B------:R-:W-:Y:S01]  /*3cf0*/  UMOV UR31, 0x80004020 ;  /* 0x80004020001f7882 */ /* 0x000fe20000000000 */
[----:B------:R-:W-:Y:S01]  /*3d00*/  UMOV UR33, 0x80004020 ;  /* 0x8000402000217882 */ /* 0x000fe20000000000 */
[----:B------:R-:W-:Y:S01]  /*3d10*/  UMOV UR37, 0x80004020 ;  /* 0x8000402000257882 */ /* 0x000fe20000000000 */
[----:B------:R2:W3:Y:S01]  /*3d20*/  @P0 SYNCS.PHASECHK.TRANS64.TRYWAIT P2, [UR6], R0 ;  /* 0x00000000ff0005a7 */ /* 0x0004e20008041106 */
[----:B------:R-:W-:Y:S01]  /*3d30*/  UIADD3 UR20, UPT, UPT, UR20, 0x1, URZ ;  /* 0x0000000114147890 */ /* 0x000fe2000fffe0ff */
[----:B------:R2:W-:Y:S01]  /*3d40*/  UTCQMMA.2CTA gdesc[UR32], gdesc[UR30], tmem[UR11], tmem[UR28], idesc[UR29], UP3 ;  /* 0x00ff1c1e200075ea */ /* 0x0005e20009a0030b */
[----:B------:R-:W-:Y:S02]  /*3d50*/  UIADD3 UR18, UPT, UPT, UR18, -0x1, URZ ;  /* 0xffffffff12127890 */ /* 0x000fe4000fffe0ff */
[----:B------:R-:W-:Y:S02]  /*3d60*/  UISETP.NE.AND UP0, UPT, UR20, UR19, UPT ;  /* 0x000000131400728c */ /* 0x000fe4000bf05270 */
[----:B------:R-:W-:Y:S01]  /*3d70*/  UPLOP3.LUT UP3, UPT, UPT, UPT, UPT, 0x80, 0x8 ;  /* 0x000000000008789c */ /* 0x000fe20003f6f070 */
[----:B------:R-:W-:Y:S01]  /*3d80*/  UMOV UR35, 0x80004020 ;  /* 0x8000402000237882 */ /* 0x000fe20000000000 */
[----:B------:R-:W-:Y:S01]  /*3d90*/  UMOV UR17, UR21 ;  /* 0x0000001500117c82 */ /* 0x000fe20008000000 */
[----:B------:R2:W-:Y:S01]  /*3da0*/  UTCQMMA.2CTA gdesc[UR34], gdesc[UR36], tmem[UR11], tmem[UR26], idesc[UR27], UPT ;  /* 0x00ff1a24220075ea */ /* 0x0005e2000ba0030b */
[----:B------:R2:W-:Y:S03]  /*3db0*/  UTCBAR.2CTA.MULTICAST [UR9], URZ, UR13 ;  /* 0x000000ff090073e9 */ /* 0x0005e6000820080d */
[----:B------:R-:W-:Y:S05]  /*3dc0*/  BRA.U UP0, `(.L_x_81) ;  /* 0xfffffffd00787547 */ /* 0x000fea000b83ffff */
.L_x_78:
[----:B------:R-:W-:Y:S01]  /*3dd0*/  UIADD3 UR10, UPT, UPT, UR10, 0x120, URZ ;  /* 0x000001200a0a7890 */ /* 0x000fe2000fffe0ff */
[----:B------:R-:W-:-:S08]  /*3de0*/  UMOV UR20, UR19 ;  /* 0x0000001300147c82 */ /* 0x000fd00008000000 */
[----:B------:R4:W-:Y:S01]  /*3df0*/  UTCBAR.2CTA.MULTICAST [UR10], URZ, UR12 ;  /* 0x000000ff0a0073e9 */ /* 0x0009e2000820080c */
[----:B------:R-:W-:Y:S02]  /*3e00*/  NOP ;  /* 0x0000000000007918 */ /* 0x000fe40000000000 */
.L_x_76:
[----:B------:R-:W-:Y:S01]  /*3e10*/  UIADD3 UR22, UPT, UPT, UR22, 0x1, URZ ;  /* 0x0000000116167890 */ /* 0x000fe2000fffe0ff */
[----:B------:R-:W-:-:S03]  /*3e20*/  ISETP.NE.AND P0, PT, R8, 0x2, PT ;  /* 0x000000020800780c */ /* 0x000fc60003f05270 */
[----:B------:R-:W-:Y:S01]  /*3e30*/  UISETP.NE.AND UP0, UPT, UR22, 0x2, UPT ;  /* 0x000000021600788c */ /* 0x000fe2000bf05270 */
[----:B-12---:R-:W-:Y:S02]  /*3e40*/  SEL R0, RZ, 0x1, P0 ;  /* 0x00000001ff007807 */ /* 0x006fe40000000000 */
[----:B------:R-:W-:Y:S01]  /*3e50*/  SEL R8, R8, RZ, P0 ;  /* 0x000000ff08087207 */ /* 0x000fe20000000000 */
[----:B------:R-:W-:Y:S01]  /*3e60*/  USEL UR6, URZ, 0x1, UP0 ;  /* 0x00000001ff067887 */ /* 0x000fe20008000000 */
[----:B------:R-:W-:Y:S01]  /*3e70*/  LOP3.LUT R3, R3, R0, RZ, 0x3c, !PT ;  /* 0x0000000003037212 */ /* 0x000fe200078e3cff */
[----:B------:R-:W-:-:S04]  /*3e80*/  USEL UR22, UR22, URZ, UP0 ;  /* 0x000000ff16167287 */ /* 0x000fc80008000000 */
[----:B------:R-:W-:Y:S01]  /*3e90*/  LOP3.LUT R9, R9, UR6, RZ, 0x3c, !PT ;  /* 0x0000000609097c12 */ /* 0x000fe2000f8e3cff */
[----:B------:R-:W-:Y:S07]  /*3ea0*/  @P1 BRA `(.L_x_82) ;  /* 0xfffffff800b01947 */ /* 0x000fee000383ffff */
[----:B------:R-:W1:Y:S01]  /*3eb0*/  S2UR UR6, SR_CgaCtaId ;  /* 0x00000000000679c3 */ /* 0x000e620000008800 */
[----:B------:R-:W-:Y:S01]  /*3ec0*/  ELECT P0, URZ, PT ;  /* 0x0000000000ff782f */ /* 0x000fe20003800000 */
[----:B------:R-:W-:Y:S01]  /*3ed0*/  HFMA2 R0, -RZ, RZ, 0, 5.9604644775390625e-08 ;  /* 0x00000001ff007431 */ /* 0x000fe200000001ff */
[----:B------:R-:W-:-:S05]  /*3ee0*/  UMOV UR7, 0x40 ;  /* 0x0000004000077882 */ /* 0x000fca0000000000 */
[----:B------:R-:W-:Y:S01]  /*3ef0*/  UVIRTCOUNT.DEALLOC.SMPOOL 0x80 ;  /* 0x000000800000784c */ /* 0x000fe20000000000 */
[----:B------:R-:W-:Y:S02]  /*3f00*/  UISETP.NE.AND UP0, UPT, UR5, URZ, UPT ;  /* 0x000000ff0500728c */ /* 0x000fe4000bf05270 */
[----:B-1----:R-:W-:-:S09]  /*3f10*/  ULEA UR6, UR6, UR7, 0x18 ;  /* 0x0000000706067291 */ /* 0x002fd2000f8ec0ff */
[----:B------:R1:W-:Y:S01]  /*3f20*/  @P0 STS.U8 [UR6+0x1c], R0 ;  /* 0x00001c00ff000988 */ /* 0x0003e20008000006 */
[----:B------:R-:W-:Y:S05]  /*3f30*/  BRA.U UP0, `(.L_x_83) ;  /* 0x0000000100587547 */ /* 0x000fea000b800000 */
[----:B------:R-:W-:Y:S01]  /*3f40*/  UIADD3 UR7, UPT, UPT, UR8, 0x130, URZ ;  /* 0x0000013008077890 */ /* 0x000fe2000fffe0ff */
[----:B------:R-:W-:-:S03]  /*3f50*/  SHF.L.U32 R2, R9, 0x1f, RZ ;  /* 0x0000001f09027819 */ /* 0x000fc600000006ff */
[----:B------:R-:W-:-:S09]  /*3f60*/  ULEA UR5, UR22, UR7, 0x3 ;  /* 0x0000000716057291 */ /* 0x000fd2000f8e18ff */
[----:B------:R-:W2:Y:S02]  /*3f70*/  SYNCS.PHASECHK.TRANS64.TRYWAIT P0, [UR5], R2 ;  /* 0x00000002ff0075a7 */ /* 0x000ea40008001105 */
[----:B--2---:R-:W-:Y:S05]  /*3f80*/  @!P0 BRA `(.L_x_84) ;  /* 0x00000084008c8947 */ /* 0x004fea0003800000 */
.L_x_190:
[----:B------:R-:W-:-:S04]  /*3f90*/  UIADD3 UR9, UPT, UPT, UR22, 0x1, URZ ;  /* 0x0000000116097890 */ /* 0x000fc8000fffe0ff */
[----:B------:R-:W-:-:S04]  /*3fa0*/  UISETP.NE.AND UP1, UPT, UR9, 0x2, UPT ;  /* 0x000000020900788c */ /* 0x000fc8000bf25270 */
[----:B------:R-:W-:Y:S02]  /*3fb0*/  USEL UR5, URZ, 0x1, UP1 ;  /* 0x00000001ff057887 */ /* 0x000fe40008800000 */
[----:B------:R-:W-:-:S04]  /*3fc0*/  USEL UR9, UR9, URZ, UP1 ;  /* 0x000000ff09097287 */ /* 0x000fc80008800000 */
[----:B------:R-:W-:Y:S01]  /*3fd0*/  ULEA UR9, UR9, UR7, 0x3 ;  /* 0x0000000709097291 */ /* 0x000fe2000f8e18ff */
[----:B-1----:R-:W-:-:S04]  /*3fe0*/  LOP3.LUT R2, R9, UR5, RZ, 0x3c, !PT ;  /* 0x0000000509027c12 */ /* 0x002fc8000f8e3cff */
[----:B------:R-:W-:Y:S01]  /*3ff0*/  SHF.L.U32 R2, R2, 0x1f, RZ ;  /* 0x0000001f02027819 */ /* 0x000fe200000006ff */
[----:B------:R-:W-:-:S04]  /*4000*/  IMAD.U32 R0, RZ, RZ, UR9 ;  /* 0x00000009ff007e24 */ /* 0x000fc8000f8e00ff */
[----:B------:R1:W2:Y:S03]  /*4010*/  SYNCS.PHASECHK.TRANS64.TRYWAIT P0, [R0+URZ], R2 ;  /* 0x00000002000075a7 */ /* 0x0002a600080011ff */
[----:B--2---:R-:W-:Y:S05]  /*4020*/  @!P0 NANOSLEEP.SYNCS 0x989680 ;  /* 0x009896800000895d */ /* 0x004fea0003900000 */
[----:B------:R-:W2:Y:S02]  /*4030*/  @!P0 SYNCS.PHASECHK.TRANS64 P0, [R0+URZ], R2 ;  /* 0x00000002000085a7 */ /* 0x000ea400080010ff */
[----:B--2---:R-:W-:Y:S05]  /*4040*/  @P0 BRA `(.L_x_85) ;  /* 0x0000000000200947 */ /* 0x004fea0003800000 */
.L_x_86:
[----:B--2---:R2:W1:Y:S02]  /*4050*/  SYNCS.PHASECHK.TRANS64.TRYWAIT P0, [R0+URZ], R2 ;  /* 0x00000002000075a7 */ /* 0x00446400080011ff */
[----:B-1----:R-:W-:Y:S05]  /*4060*/  @!P0 NANOSLEEP.SYNCS 0x989680 ;  /* 0x009896800000895d */ /* 0x002fea0003900000 */
[----:B------:R-:W1:Y:S02]  /*4070*/  @!P0 SYNCS.PHASECHK.TRANS64 P0, [R0+URZ], R2 ;  /* 0x00000002000085a7 */ /* 0x000e6400080010ff */
[----:B-1----:R-:W-:Y:S05]  /*4080*/  @!P0 BRA `(.L_x_86) ;  /* 0xfffffffc00f08947 */ /* 0x002fea000383ffff */
[----:B------:R-:W-:Y:S05]  /*4090*/  BRA `(.L_x_85) ;  /* 0x00000000000c7947 */ /* 0x000fea0003800000 */
.L_x_83:
[----:B------:R-:W-:-:S04]  /*40a0*/  UIADD3 UR5, UPT, UPT, UR8, 0x160, URZ ;  /* 0x0000016008057890 */ /* 0x000fc8000fffe0ff */
[----:B------:R-:W-:-:S09]  /*40b0*/  UPRMT UR5, UR4, 0x654, UR5 ;  /* 0x0000065404057896 */ /* 0x000fd20008000005 */
[----:B------:R-:W-:Y:S03]  /*40c0*/  SYNCS.ARRIVE.TRANS64.RED.A1T0 RZ, [UR5], RZ ;  /* 0x000000ffffff79a7 */ /* 0x000fe60008100405 */
.L_x_85:
[----:B-12---:R-:W-:Y:S01]  /*40d0*/  SHF.L.U32 R2, RZ, 0x1f, RZ ;  /* 0x0000001fff027819 */ /* 0x006fe200000006ff */
[----:B------:R-:W-:Y:S01]  /*40e0*/  UIADD3 UR5, UPT, UPT, UR8, 0x160, URZ ;  /* 0x0000016008057890 */ /* 0x000fe2000fffe0ff */
[----:B------:R-:W-:Y:S02]  /*40f0*/  PLOP3.LUT P0, PT, PT, PT, UP0, 0x80, 0x8 ;  /* 0x000000000008781c */ /* 0x000fe40003f0f008 */
[----:B------:R-:W1:Y:S02]  /*4100*/  SYNCS.PHASECHK.TRANS64.TRYWAIT P1, [UR8+0x160], R2 ;  /* 0x00016002ff0075a7 */ /* 0x000e640008021108 */
[----:B-1----:R-:W-:Y:S09]  /*4110*/  @!P1 BRA `(.L_x_87) ;  /* 0x0000008400409947 */ /* 0x002ff20003800000 */
.L_x_192:
[----:B------:R-:W-:Y:S01]  /*4120*/  @!UP0 UPRMT UR5, UR4, 0x654, UR5 ;  /* 0x0000065404058896 */ /* 0x000fe20008000005 */
[----:B------:R-:W-:Y:S02]  /*4130*/  UMOV UR8, 0xffff ;  /* 0x0000ffff00087882 */ /* 0x000fe40000000000 */
[----:B------:R-:W-:-:S06]  /*4140*/  UMOV UR4, 0x1 ;  /* 0x0000000100047882 */ /* 0x000fcc0000000000 */
[----:B------:R-:W-:Y:S01]  /*4150*/  @!P0 SYNCS.ARRIVE.TRANS64.RED.A1T0 RZ, [UR5], RZ ;  /* 0x000000ffffff89a7 */ /* 0x000fe20008100405 */
[----:B------:R-:W-:Y:S01]  /*4160*/  NOP ;  /* 0x0000000000007918 */ /* 0x000fe20000000000 */
[----:B-1----:R-:W1:Y:S01]  /*4170*/  LDS R0, [UR6+0x14] ;  /* 0x00001406ff007984 */ /* 0x002e620008000800 */
[----:B------:R-:W-:-:S04]  /*4180*/  ULOP3.LUT UR5, UR24, 0xffff, URZ, 0xc0, !UPT ;  /* 0x0000ffff18057892 */ /* 0x000fc8000f8ec0ff */
[----:B------:R-:W-:-:S04]  /*4190*/  USHF.R.U32.HI UR5, URZ, 0x5, UR5 ;  /* 0x00000005ff057899 */ /* 0x000fc80008011605 */
[----:B------:R-:W-:Y:S02]  /*41a0*/  USHF.L.U32 UR8, UR8, UR5, URZ ;  /* 0x0000000508087299 */ /* 0x000fe400080006ff */
[----:B------:R-:W-:-:S04]  /*41b0*/  USHF.L.U32 UR4, UR4, UR5, URZ ;  /* 0x0000000504047299 */ /* 0x000fc800080006ff */
[----:B-1----:R-:W-:-:S04]  /*41c0*/  LOP3.LUT R0, R0, UR8, RZ, 0xc0, !PT ;  /* 0x0000000800007c12 */ /* 0x002fc8000f8ec0ff */
[----:B------:R-:W-:-:S13]  /*41d0*/  ISETP.NE.AND P0, PT, R0, UR8, PT ;  /* 0x0000000800007c0c */ /* 0x000fda000bf05270 */
[----:B------:R-:W-:Y:S05]  /*41e0*/  @P0 BRA `(.L_x_88) ;  /* 0x0000000000580947 */ /* 0x000fea0003800000 */
[----:B------:R-:W1:Y:S02]  /*41f0*/  LDS R0, [UR6+0x18] ;  /* 0x00001806ff007984 */ /* 0x000e640008000800 */
[----:B-1----:R-:W-:-:S04]  /*4200*/  LOP3.LUT R0, R0, UR4, RZ, 0xc0, !PT ;  /* 0x0000000400007c12 */ /* 0x002fc8000f8ec0ff */
[----:B------:R-:W-:-:S13]  /*4210*/  ISETP.NE.AND P0, PT, R0, UR4, PT ;  /* 0x0000000400007c0c */ /* 0x000fda000bf05270 */
[----:B------:R-:W-:Y:S05]  /*4220*/  @P0 BRA `(.L_x_89) ;  /* 0x00000000003c0947 */ /* 0x000fea0003800000 */
[----:B------:R-:W1:Y:S01]  /*4230*/  S2R R2, SR_LANEID ;  /* 0x0000000000027919 */ /* 0x000e620000000000 */
[----:B------:R-:W-:Y:S01]  /*4240*/  ULOP3.LUT UR8, URZ, UR8, URZ, 0x33, !UPT ;  /* 0x00000008ff087292 */ /* 0x000fe2000f8e33ff */
[----:B------:R-:W-:Y:S02]  /*4250*/  VOTEU.ANY UR7, UPT, PT ;  /* 0x0000000000077886 */ /* 0x000fe400038e0100 */
[----:B------:R-:W-:-:S03]  /*4260*/  UFLO.U32 UR7, UR7 ;  /* 0x00000007000772bd */ /* 0x000fc600080e0000 */
[----:B------:R-:W-:-:S04]  /*4270*/  IMAD.U32 R0, RZ, RZ, UR8 ;  /* 0x00000008ff007e24 */ /* 0x000fc8000f8e00ff */
[----:B------:R2:W3:Y:S02]  /*4280*/  REDUX UR5, R0 ;  /* 0x00000000000573c4 */ /* 0x0004e40000000000 */
[----:B------:R1:W-:Y:S02]  /*4290*/  UTCATOMSWS.AND URZ, UR8 ;  /* 0x0000000800ff79e3 */ /* 0x0003e40008000000 */
[----:B-1----:R-:W-:Y:S02]  /*42a0*/  ISETP.EQ.U32.AND P0, PT, R2, UR7, PT ;  /* 0x0000000702007c0c */ /* 0x002fe4000bf02070 */
[----:B--2---:R-:W-:Y:S02]  /*42b0*/  LOP3.LUT R0, RZ, UR4, RZ, 0x33, !PT ;  /* 0x00000004ff007c12 */ /* 0x004fe4000f8e33ff */
[----:B---3--:R-:W-:Y:S02]  /*42c0*/  MOV R2, UR5 ;  /* 0x0000000500027c02 */ /* 0x008fe40008000f00 */
[----:B------:R-:W1:Y:S07]  /*42d0*/  REDUX UR4, R0 ;  /* 0x00000000000473c4 */ /* 0x000e6e0000000000 */
[----:B------:R2:W-:Y:S01]  /*42e0*/  @P0 ATOMS.AND RZ, [UR6+0x14], R2 ;  /* 0x00001402ffff098c */ /* 0x0005e2000a800006 */
[----:B-1----:R-:W-:-:S05]  /*42f0*/  IMAD.U32 R0, RZ, RZ, UR4 ;  /* 0x00000004ff007e24 */ /* 0x002fca000f8e00ff */
[----:B------:R2:W-:Y:S01]  /*4300*/  @P0 ATOMS.AND RZ, [UR6+0x18], R0 ;  /* 0x00001800ffff098c */ /* 0x0005e2000a800006 */
[----:B------:R-:W-:Y:S05]  /*4310*/  BRA `(.L_x_90) ;  /* 0x0000000000147947 */ /* 0x000fea0003800000 */
.L_x_89:
[----:B------:R-:W-:Y:S02]  /*4320*/  MOV R2, 0x4340 ;  /* 0x0000434000027802 */ /* 0x000fe40000000f00 */
[----:B---345:R-:W-:Y:S05]  /*4330*/  CALL.REL.NOINC `($__internal_0_$__cuda_sm10x_tcgen05_guardrail_trap_col_being_dealloced_not_returned_by_alloc) ;  /* 0x00000088001c7944 */ /* 0x038fea0003c00000 */
[----:B------:R-:W-:Y:S05]  /*4340*/  BRA `(.L_x_90) ;  /* 0x0000000000087947 */ /* 0x000fea0003800000 */
.L_x_88:
[----:B------:R-:W-:Y:S02]  /*4350*/  MOV R2, 0x4370 ;  /* 0x0000437000027802 */ /* 0x000fe40000000f00 */
[----:B---345:R-:W-:Y:S05]  /*4360*/  CALL.REL.NOINC `($__internal_2_$__cuda_sm10x_tcgen05_guardrail_trap_unallocated_columns_being_dealloced) ;  /* 0x0000008800287944 */ /* 0x038fea0003c00000 */
.L_x_90:
[----:B------:R-:W-:Y:S01]  /*4370*/  NOP ;  /* 0x0000000000007918 */ /* 0x000fe20000000000 */
[----:B----4-:R-:W-:Y:S05]  /*4380*/  EXIT ;  /* 0x000000000000794d */ /* 0x010fea0003800000 */
.L_x_63:
[----:B------:R-:W-:-:S09]  /*4390*/  UISETP.NE.OR UP5, UPT, UR10, 0x3, !UP5 ;  /* 0x000000030a00788c */ /* 0x000fd2000efa5670 */
[----:B------:R-:W-:Y:S05]  /*43a0*/  BRA.U UP5, `(.L_x_91) ;  /* 0x0000001105087547 */ /* 0x000fea000b800000 */
[----:B------:R-:W1:Y:S01]  /*43b0*/  LDC R0, c[0x0][0xb30] ;  /* 0x0002cc00ff007b82 */ /* 0x000e620000000800 */
[----:B------:R-:W2:Y:S01]  /*43c0*/  LDCU.64 UR8, c[0x0][0x888] ;  /* 0x00011100ff0877ac */ /* 0x000ea20008000a00 */
[----:B------:R-:W-:Y:S02]  /*43d0*/  HFMA2 R27, -RZ, RZ, 0, 0 ;  /* 0x00000000ff1b7431 */ /* 0x000fe400000001ff */
[----:B------:R-:W-:Y:S01]  /*43e0*/  IMAD.MOV.U32 R29, RZ, RZ, 0x1 ;  /* 0x00000001ff1d7424 */ /* 0x000fe200078e00ff */
[----:B------:R-:W-:Y:S01]  /*43f0*/  MOV R25, 0x2000 ;  /* 0x0000200000197802 */ /* 0x000fe20000000f00 */
[----:B------:R-:W3:Y:S01]  /*4400*/  LDCU.64 UR4, c[0x0][0x890] ;  /* 0x00011200ff0477ac */ /* 0x000ee20008000a00 */
[----:B------:R-:W-:Y:S01]  /*4410*/  IMAD.MOV.U32 R28, RZ, RZ, RZ ;  /* 0x000000ffff1c7224 */ /* 0x000fe200078e00ff */
[----:B------:R-:W4:Y:S01]  /*4420*/  LDC R24, c[0x0][0x370] ;  /* 0x0000dc00ff187b82 */ /* 0x000f220000000800 */
[----:B------:R-:W-:Y:S01]  /*4430*/  UMOV UR6, 0x400 ;  /* 0x0000040000067882 */ /* 0x000fe20000000000 */
[----:B------:R-:W-:-:S02]  /*4440*/  UPLOP3.LUT UP1, UPT, UPT, UPT, UPT, 0x40, 0x4 ;  /* 0x000000000004789c */ /* 0x000fc40003f2e870 */
[----:B------:R-:W-:-:S04]  /*4450*/  ULEA UR6, UR37, UR6, 0x18 ;  /* 0x0000000625067291 */ /* 0x000fc8000f8ec0ff */
[----:B------:R-:W4:Y:S01]  /*4460*/  LDC R3, c[0x0][0xb0c] ;  /* 0x0002c300ff037b82 */ /* 0x000f220000000800 */
[----:B------:R-:W-:Y:S02]  /*4470*/  UIADD3 UR13, UPT, UPT, UR6, 0xc8, URZ ;  /* 0x000000c8060d7890 */ /* 0x000fe4000fffe0ff */
[----:B--2---:R-:W-:Y:S02]  /*4480*/  UISETP.NE.U32.AND UP2, UPT, UR8, URZ, UPT ;  /* 0x000000ff0800728c */ /* 0x004fe4000bf45070 */
[----:B------:R-:W-:Y:S02]  /*4490*/  UIADD3 UR33, UPT, UPT, UR6, 0xb0, URZ ;  /* 0x000000b006217890 */ /* 0x000fe4000fffe0ff */
[----:B---3--:R-:W-:Y:S01]  /*44a0*/  UISETP.NE.U32.AND UP3, UPT, UR4, URZ, UPT ;  /* 0x000000ff0400728c */ /* 0x008fe2000bf65070 */
[----:B------:R-:W2:Y:S01]  /*44b0*/  LDC R18, c[0x0][0xb20] ;  /* 0x0002c800ff127b82 */ /* 0x000ea20000000800 */
[----:B-1----:R-:W-:Y:S01]  /*44c0*/  ISETP.NE.AND P1, PT, R0, 0x1, PT ;  /* 0x000000010000780c */ /* 0x002fe20003f25270 */
[----:B------:R-:W-:-:S02]  /*44d0*/  UISETP.NE.AND.EX UP2, UPT, UR9, URZ, UPT, UP2 ;  /* 0x000000ff0900728c */ /* 0x000fc4000bf45320 */
[----:B------:R-:W-:Y:S02]  /*44e0*/  UIADD3 UR25, UPT, UPT, UR6, 0xb8, URZ ;  /* 0x000000b806197890 */ /* 0x000fe4000fffe0ff */
[----:B------:R-:W-:Y:S02]  /*44f0*/  UIADD3 UR17, UPT, UPT, UR6, 0xc0, URZ ;  /* 0x000000c006117890 */ /* 0x000fe4000fffe0ff */
[----:B------:R-:W1:Y:S01]  /*4500*/  LDC.64 R30, c[0x0][0x348] ;  /* 0x0000d200ff1e7b82 */ /* 0x000e620000000a00 */
[----:B------:R-:W-:Y:S02]  /*4510*/  UPRMT UR13, UR37, 0x654, UR13 ;  /* 0x00000654250d7896 */ /* 0x000fe4000800000d */
[----:B------:R-:W-:-:S05]  /*4520*/  UISETP.NE.AND.EX UP3, UPT, UR5, URZ, UPT, UP3 ;  /* 0x000000ff0500728c */ /* 0x000fca000bf65330 */
[----:B------:R-:W3:Y:S08]  /*4530*/  LDC.64 R16, c[0x0][0xb10] ;  /* 0x0002c400ff107b82 */ /* 0x000ef00000000a00 */
[----:B------:R-:W1:Y:S08]  /*4540*/  LDC.64 R6, c[0x0][0xb18] ;  /* 0x0002c600ff067b82 */ /* 0x000e700000000a00 */
[----:B------:R-:W1:Y:S08]  /*4550*/  LDC.64 R4, c[0x0][0xb28] ;  /* 0x0002ca00ff047b82 */ /* 0x000e700000000a00 */
[----:B--2-4-:R-:W1:Y:S02]  /*4560*/  LDC R19, c[0x0][0x374] ;  /* 0x0000dd00ff137b82 */ /* 0x014e640000000800 */
.L_x_102:
[C---:B------:R-:W-:Y:S02]  /*4570*/  LEA R0, R28.reuse, UR6, 0x3 ;  /* 0x000000061c007c11 */ /* 0x040fe4000f8e18ff */
[----:B------:R-:W-:Y:S02]  /*4580*/  SHF.L.U32 R2, R27, 0x1f, RZ ;  /* 0x0000001f1b027819 */ /* 0x000fe400000006ff */
[----:B------:R-:W-:Y:S02]  /*4590*/  LEA R20, R28, UR6, 0x4 ;  /* 0x000000061c147c11 */ /* 0x000fe4000f8e20ff */
[----:B--2---:R-:W2:Y:S02]  /*45a0*/  SYNCS.PHASECHK.TRANS64.TRYWAIT P0, [R0+URZ+0x100], R2 ;  /* 0x00010002000075a7 */ /* 0x004ea400080011ff */
[----:B--2---:R-:W-:Y:S05]  /*45b0*/  @!P0 BRA `(.L_x_92) ;  /* 0x0000008000308947 */ /* 0x004fea0003800000 */
.L_x_193:
[----:B------:R-:W-:Y:S01]  /*45c0*/  ISETP.GE.AND P0, PT, R72, 0x1, PT ;  /* 0x000000014800780c */ /* 0x000fe20003f06270 */
[----:B------:R-:W4:Y:S01]  /*45d0*/  LDS.128 R20, [R20+0x170] ;  /* 0x0001700014147984 */ /* 0x000f220000000c00 */
[----:B--2---:R-:W-:Y:S01]  /*45e0*/  VIADD R0, R0, 0x110 ;  /* 0x0000011000007836 */ /* 0x004fe20000000000 */
[----:B------:R-:W-:Y:S01]  /*45f0*/  @!PT LDS RZ, [RZ] ;  /* 0x00000000fffff984 */ /* 0x000fe20000000800 */
[----:B------:R-:W-:Y:S01]  /*4600*/  @!PT LDS RZ, [RZ] ;  /* 0x00000000fffff984 */ /* 0x000fe20000000800 */
[----:B------:R-:W-:Y:S01]  /*4610*/  @!PT LDS RZ, [RZ] ;  /* 0x00000000fffff984 */ /* 0x000fe20000000800 */
[----:B------:R-:W-:Y:S01]  /*4620*/  @!PT LDS RZ, [RZ] ;  /* 0x00000000fffff984 */ /* 0x000fe20000000800 */
[----:B------:R2:W-:Y:S06]  /*4630*/  MEMBAR.ALL.CTA ;  /* 0x0000000000007992 */ /* 0x0005ec0000008000 */
[----:B--2---:R-:W2:Y:S01]  /*4640*/  FENCE.VIEW.ASYNC.S ;  /* 0x00000000000073c6 */ /* 0x004ea20000000000 */
[----:B------:R-:W-:Y:S04]  /*4650*/  PRMT R0, RZ, 0x654, R0 ;  /* 0x00000654ff007816 */ /* 0x000fe80000000000 */
[----:B--2---:R2:W-:Y:S01]  /*4660*/  SYNCS.ARRIVE.TRANS64.RED.A1T0 RZ, [R0+URZ], RZ ;  /* 0x000000ff00ff79a7 */ /* 0x0045e200081004ff */
[----:B----4-:R-:W-:Y:S11]  /*4670*/  LOP3.LUT P3, RZ, R22, 0x1, RZ, 0xc0, !PT ;  /* 0x0000000116ff7812 */ /* 0x010ff6000786c0ff */
[----:B------:R-:W-:Y:S02]  /*4680*/  @!UPT UIADD3 URZ, UPT, UPT, URZ, URZ, URZ ;  /* 0x000000fffffff290 */ /* 0x000fe4000fffe0ff */
[----:B------:R-:W-:Y:S02]  /*4690*/  @P3 MOV R11, R20 ;  /* 0x00000014000b3202 */ /* 0x000fe40000000f00 */
[----:B------:R-:W-:Y:S01]  /*46a0*/  @P3 LOP3.LUT R10, R21, 0xffff, RZ, 0xc0, !PT ;  /* 0x0000ffff150a3812 */ /* 0x000fe200078ec0ff */
[----:B--2---:R-:W-:Y:S06]  /*46b0*/  @!P0 BRA `(.L_x_93) ;  /* 0x0000000000a48947 */ /* 0x004fec0003800000 */
[-C--:B-1----:R-:W-:Y:S01]  /*46c0*/  IMAD.HI.U32 R0, R19, R7.reuse, RZ ;  /* 0x0000000713007227 */ /* 0x082fe200078e00ff */
[----:B------:R-:W-:Y:S02]  /*46d0*/  ISETP.NE.AND P0, PT, R6, 0x1, PT ;  /* 0x000000010600780c */ /* 0x000fe40003f05270 */
[----:B------:R-:W-:Y:S01]  /*46e0*/  ISETP.NE.AND P2, PT, R72, 0x1, PT ;  /* 0x000000014800780c */ /* 0x000fe20003f45270 */
[----:B---3--:R-:W-:Y:S01]  /*46f0*/  IMAD.HI.U32 R9, R24, R16, RZ ;  /* 0x0000001018097227 */ /* 0x008fe200078e00ff */
[----:B------:R-:W-:Y:S02]  /*4700*/  SHF.R.U32.HI R0, RZ, R18, R0 ;  /* 0x00000012ff007219 */ /* 0x000fe40000011600 */
[----:B------:R-:W-:Y:S01]  /*4710*/  ISETP.NE.AND P4, PT, R3, 0x1, PT ;  /* 0x000000010300780c */ /* 0x000fe20003f85270 */
[----:B------:R-:W-:Y:S01]  /*4720*/  IMAD.HI.U32 R13, R10, R7, RZ ;  /* 0x000000070a0d7227 */ /* 0x000fe200078e00ff */
[----:B------:R-:W-:Y:S02]  /*4730*/  SHF.R.U32.HI R9, RZ, R17, R9 ;  /* 0x00000011ff097219 */ /* 0x000fe40000011609 */
[----:B------:R-:W-:Y:S01]  /*4740*/  SEL R0, R19, R0, !P0 ;  /* 0x0000000013007207 */ /* 0x000fe20004000000 */
[----:B------:R-:W-:Y:S01]  /*4750*/  IMAD.HI.U32 R12, R11, R16, RZ ;  /* 0x000000100b0c7227 */ /* 0x000fe200078e00ff */
[----:B------:R-:W-:Y:S03]  /*4760*/  SEL R9, R24, R9, !P4 ;  /* 0x0000000918097207 */ /* 0x000fe60006000000 */
[-C--:B------:R-:W-:Y:S01]  /*4770*/  IMAD.HI.U32 R8, R0, R4.reuse, RZ ;  /* 0x0000000400087227 */ /* 0x080fe200078e00ff */
[----:B------:R-:W-:Y:S03]  /*4780*/  SHF.R.U32.HI R12, RZ, R17, R12 ;  /* 0x00000011ff0c7219 */ /* 0x000fe6000001160c */
[----:B------:R-:W-:Y:S01]  /*4790*/  IMAD.HI.U32 R2, R9, R4, RZ ;  /* 0x0000000409027227 */ /* 0x000fe200078e00ff */
[-C--:B------:R-:W-:Y:S02]  /*47a0*/  @P2 SHF.R.U32.HI R0, RZ, R5.reuse, R8 ;  /* 0x00000005ff002219 */ /* 0x080fe40000011608 */
[----:B------:R-:W-:Y:S02]  /*47b0*/  SHF.R.U32.HI R8, RZ, R18, R13 ;  /* 0x00000012ff087219 */ /* 0x000fe4000001160d */
[----:B------:R-:W-:Y:S01]  /*47c0*/  @P2 SHF.R.U32.HI R9, RZ, R5, R2 ;  /* 0x00000005ff092219 */ /* 0x000fe20000011602 */
[----:B------:R-:W-:Y:S01]  /*47d0*/  IMAD R0, R72, R0, RZ ;  /* 0x0000000048007224 */ /* 0x000fe200078e02ff */
[----:B------:R-:W-:Y:S02]  /*47e0*/  SEL R8, R10, R8, !P0 ;  /* 0x000000080a087207 */ /* 0x000fe40004000000 */
[----:B------:R-:W-:Y:S01]  /*47f0*/  SEL R2, R11, R12, !P4 ;  /* 0x0000000c0b027207 */ /* 0x000fe20006000000 */
[----:B------:R-:W-:Y:S01]  /*4800*/  IMAD R12, R72, R9, RZ ;  /* 0x00000009480c7224 */ /* 0x000fe200078e02ff */
[C---:B------:R-:W-:Y:S01]  /*4810*/  ISETP.GE.AND P0, PT, R8.reuse, R0, PT ;  /* 0x000000000800720c */ /* 0x040fe20003f06270 */
[----:B------:R-:W-:Y:S03]  /*4820*/  IMAD.HI.U32 R0, R8, R4, RZ ;  /* 0x0000000408007227 */ /* 0x000fe600078e00ff */
[----:B------:R-:W-:Y:S02]  /*4830*/  ISETP.GE.OR P0, PT, R2, R12, P0 ;  /* 0x0000000c0200720c */ /* 0x000fe40000706670 */
[-C--:B------:R-:W-:Y:S04]  /*4840*/  SHF.R.U32.HI R0, RZ, R5.reuse, R0 ;  /* 0x00000005ff007219 */ /* 0x080fe80000011600 */
[----:B------:R-:W-:Y:S05]  /*4850*/  SEL R13, R8, R0, !P2 ;  /* 0x00000000080d7207 */ /* 0x000fea0005000000 */
[----:B------:R-:W-:Y:S02]  /*4860*/  IMAD.MOV R12, RZ, RZ, -R13 ;  /* 0x000000ffff0c7224 */ /* 0x000fe400078e0a0d */
[----:B------:R-:W-:Y:S04]  /*4870*/  @!P0 IMAD.HI.U32 R0, R2, R4, RZ ;  /* 0x0000000402008227 */ /* 0x000fe800078e00ff */
[----:B------:R-:W-:Y:S01]  /*4880*/  IMAD R12, R72, R12, R8 ;  /* 0x0000000c480c7224 */ /* 0x000fe200078e0208 */
[----:B------:R-:W-:Y:S04]  /*4890*/  @!P0 SHF.R.U32.HI R0, RZ, R5, R0 ;  /* 0x00000005ff008219 */ /* 0x000fe80000011600 */
[----:B------:R-:W-:Y:S04]  /*48a0*/  @!P0 SEL R0, R2, R0, !P2 ;  /* 0x0000000002008207 */ /* 0x000fe80005000000 */
[----:B------:R-:W-:Y:S01]  /*48b0*/  @!P0 IADD3 R13, PT, PT, R13, -R0, RZ ;  /* 0x800000000d0d8210 */ /* 0x000fe20007ffe0ff */
[----:B------:R-:W-:Y:S01]  /*48c0*/  @!P0 IMAD R0, R9, R12, R0 ;  /* 0x0000000c09008224 */ /* 0x000fe200078e0200 */
[----:B------:R-:W-:Y:S01]  /*48d0*/  IADD3 R9, PT, PT, -R8, RZ, RZ ;  /* 0x000000ff08097210 */ /* 0x000fe20007ffe1ff */
[--C-:B------:R-:W-:Y:S02]  /*48e0*/  IMAD.MOV R12, RZ, RZ, -R2.reuse ;  /* 0x000000ffff0c7224 */ /* 0x100fe400078e0a02 */
[----:B------:R-:W-:Y:S02]  /*48f0*/  @!P0 IMAD R8, R13, R72, R2 ;  /* 0x000000480d088224 */ /* 0x000fe400078e0202 */
[----:B------:R-:W-:Y:S02]  /*4900*/  @!P0 IMAD.MOV.U32 R2, RZ, RZ, R0 ;  /* 0x000000ffff028224 */ /* 0x000fe400078e0000 */
[----:B------:R-:W-:Y:S02]  /*4910*/  IMAD R11, R3, R12, R11 ;  /* 0x0000000c030b7224 */ /* 0x000fe400078e020b */
[----:B------:R-:W-:Y:S02]  /*4920*/  IMAD R10, R6, R9, R10 ;  /* 0x00000009060a7224 */ /* 0x000fe400078e020a */
[----:B------:R-:W-:Y:S02]  /*4930*/  IMAD R11, R2, R3, R11 ;  /* 0x00000003020b7224 */ /* 0x000fe400078e020b */
[----:B------:R-:W-:Y:S02]  /*4940*/  IMAD R10, R8, R6, R10 ;  /* 0x00000006080a7224 */ /* 0x000fe400078e020a */
.L_x_93:
[----:B------:R-:W-:Y:S05]  /*4950*/  BRA.U UP1, `(.L_x_94) ;  /* 0x0000000101107547 */ /* 0x000fea000b800000 */
[----:B------:R-:W-:Y:S04]  /*4960*/  MOV R2, UR7 ;  /* 0x0000000700027c02 */ /* 0x000fe80008000f00 */
[----:B------:R-:W-:Y:S04]  /*4970*/  SHF.L.U32 R2, R2, 0x1f, RZ ;  /* 0x0000001f02027819 */ /* 0x000fe800000006ff */
[----:B------:R-:W2:Y:S02]  /*4980*/  SYNCS.PHASECHK.TRANS64.TRYWAIT P0, [UR6+0xf8], R2 ;  /* 0x0000f802ff0075a7 */ /* 0x000ea40008001106 */
[----:B--2---:R-:W-:Y:S05]  /*4990*/  @!P0 BRA `(.L_x_95) ;  /* 0x0000007c004c8947 */ /* 0x004fea0003800000 */
.L_x_94:
[----:B------:R-:W-:Y:S02]  /*49a0*/  R2UR UR35, R14 ;  /* 0x000000000e2372ca */ /* 0x000fe400000e0000 */
[----:B------:R-:W-:Y:S02]  /*49b0*/  R2UR UR34, R15 ;  /* 0x000000000f2272ca */ /* 0x000fe400000e0000 */
[----:B------:R-:W-:Y:S02]  /*49c0*/  ISETP.NE.U32.AND P2, PT, RZ, UR4, PT ;  /* 0x00000004ff007c0c */ /* 0x000fe4000bf45070 */
[----:B------:R-:W-:Y:S02]  /*49d0*/  SHF.L.U32 R14, R29, 0x1f, RZ ;  /* 0x0000001f1d0e7819 */ /* 0x000fe400000006ff */
[----:B------:R-:W-:Y:S05]  /*49e0*/  ISETP.NE.AND.EX P2, PT, RZ, UR5, PT, P2 ;  /* 0x00000005ff007c0c */ /* 0x000fea000bf45320 */
[----:B------:R-:W-:Y:S02]  /*49f0*/  USHF.L.U32 UR35, UR35, 0x7, URZ ;  /* 0x0000000723237899 */ /* 0x000fe400080006ff */
[----:B------:R-:W-:Y:S01]  /*4a00*/  USHF.L.U32 UR34, UR34, 0x8, URZ ;  /* 0x0000000822227899 */ /* 0x000fe200080006ff */
[----:B------:R-:W-:Y:S11]  /*4a10*/  BRA.U !UP3, `(.L_x_96) ;  /* 0x000000010b347547 */ /* 0x000ff6000b800000 */
[----:B------:R-:W-:Y:S01]  /*4a20*/  UPLOP3.LUT UP0, UPT, UPT, UPT, UP2, 0x80, 0x8 ;  /* 0x000000000008789c */ /* 0x000fe20003f0f020 */
[----:B--2---:R-:W-:Y:S02]  /*4a30*/  HFMA2 R0, -RZ, RZ, 0, 5.9604644775390625e-08 ;  /* 0x00000001ff007431 */ /* 0x004fe400000001ff */
[----:B------:R-:W-:Y:S03]  /*4a40*/  IMAD.MOV.U32 R170, RZ, RZ, 0x1 ;  /* 0x00000001ffaa7424 */ /* 0x000fe600078e00ff */
[----:B------:R-:W-:Y:S05]  /*4a50*/  PLOP3.LUT P0, PT, PT, PT, UP0, 0x80, 0x8 ;  /* 0x000000000008781c */ /* 0x000fea0003f0f008 */
[----:B------:R-:W2:Y:S01]  /*4a60*/  @UP0 LDCU.64 UR10, c[0x0][0x888] ;  /* 0x00011100ff0a07ac */ /* 0x000ea20008000a00 */
[----:B------:R-:W-:Y:S07]  /*4a70*/  @UP0 UIMAD UR8, UR36, UR4, URZ ;  /* 0x00000004240802a4 */ /* 0x000fee000f8e02ff */
[----:B------:R-:W-:Y:S01]  /*4a80*/  @!P0 PRMT R170, R0, 0x7610, R170 ;  /* 0x0000761000aa8816 */ /* 0x000fe200000000aa */
[----:B--2---:R-:W-:Y:S03]  /*4a90*/  @UP0 UIMAD.WIDE UR10, UR8, 0x4, UR10 ;  /* 0x00000004080a08a5 */ /* 0x004fe6000f8e020a */
[----:B------:R-:W2:Y:S03]  /*4aa0*/  @!UP0 LDCU UR8, c[0x0][0x880] ;  /* 0x00011000ff0887ac */ /* 0x000ea60008000800 */
[----:B------:R-:W-:Y:S01]  /*4ab0*/  IMAD.U32 R8, RZ, RZ, UR10 ;  /* 0x0000000aff087e24 */ /* 0x000fe2000f8e00ff */
[----:B------:R-:W-:Y:S05]  /*4ac0*/  MOV R9, UR11 ;  /* 0x0000000b00097c02 */ /* 0x000fea0008000f00 */
[----:B-----5:R4:W5:Y:S02]  /*4ad0*/  @P0 LDG.E R79, desc[UR46][R8.64] ;  /* 0x0000002e084f0981 */ /* 0x020964000c1e1900 */
[----:B--2-4-:R-:W-:Y:S07]  /*4ae0*/  @!P0 IMAD.U32 R79, RZ, RZ, UR8 ;  /* 0x00000008ff4f8e24 */ /* 0x014fee000f8e00ff */
.L_x_96:
[----:B-----5:R-:W-:Y:S01]  /*4af0*/  @!P2 FSETP.EQ.AND P0, PT, R79, RZ, PT ;  /* 0x000000ff4f00a20b */ /* 0x020fe20003f02000 */
[----:B------:R-:W-:Y:S01]  /*4b00*/  @!UPT UIADD3 URZ, UPT, UPT, URZ, URZ, URZ ;  /* 0x000000fffffff290 */ /* 0x000fe2000fffe0ff */
[----:B------:R-:W-:Y:S11]  /*4b10*/  @!P2 BRA `(.L_x_97) ;  /* 0x000000000014a947 */ /* 0x000ff60003800000 */
[----:B------:R-:W-:Y:S02]  /*4b20*/  LOP3.LUT P2, RZ, R170, 0xff, RZ, 0xc0, !PT ;  /* 0x000000ffaaff7812 */ /* 0x000fe4000784c0ff */
[----:B------:R-:W-:Y:S04]  /*4b30*/  PLOP3.LUT P0, PT, PT, PT, UP0, 0x80, 0x8 ;  /* 0x000000000008781c */ /* 0x000fe80003f0f008 */
[----:B------:R-:W-:Y:S07]  /*4b40*/  PLOP3.LUT P0, PT, P0, PT, PT, 0x8, 0x80 ;  /* 0x000000000080781c */ /* 0x000fee000070e170 */
[----:B------:R-:W-:Y:S11]  /*4b50*/  @P2 FSETP.EQ.AND P0, PT, R79, RZ, PT ;  /* 0x000000ff4f00220b */ /* 0x000ff60003f02000 */
[----:B------:R-:W-:Y:S02]  /*4b60*/  @!UPT UIADD3 URZ, UPT, UPT, URZ, URZ, URZ ;  /* 0x000000fffffff290 */ /* 0x000fe4000fffe0ff */
.L_x_97:
[----:B------:R-:W4:Y:S01]  /*4b70*/  SYNCS.PHASECHK.TRANS64.TRYWAIT P2, [UR6+0xd0], R14 ;  /* 0x0000d00eff0075a7 */ /* 0x000f220008041106 */
[----:B------:R-:W-:Y:S04]  /*4b80*/  ELECT P4, URZ, PT ;  /* 0x0000000000ff782f */ /* 0x000fe80003880000 */
[----:B------:R-:W-:Y:S11]  /*4b90*/  PLOP3.LUT P4, PT, P0, P4, PT, 0xf2, 0x2f ;  /* 0x00000000002f781c */ /* 0x000ff60000789e72 */
[----:B------:R-:W-:Y:S02]  /*4ba0*/  @!UPT UIADD3 URZ, UPT, UPT, URZ, URZ, URZ ;  /* 0x000000fffffff290 */ /* 0x000fe4000fffe0ff */
[----:B-1----:R-:W-:Y:S05]  /*4bb0*/  @!P4 IADD3 R8, P0, PT, R30, 0x580, RZ ;  /* 0x000005801e08c810 */ /* 0x002fea0007f1e0ff */
[----:B--2---:R-:W-:Y:S01]  /*4bc0*/  @!P4 IMAD.X R2, RZ, RZ, R31, P0 ;  /* 0x000000ffff02c224 */ /* 0x004fe200000e061f */
[----:B----4-:R-:W-:Y:S07]  /*4bd0*/  @!P2 BRA `(.L_x_98) ;  /* 0x0000007800d4a947 */ /* 0x010fee0003800000 */
.L_x_196:
[----:B------:R-:W-:Y:S01]  /*4be0*/  @!P4 R2UR UR8, R2 ;  /* 0x000000000208c2ca */ /* 0x000fe200000e0000 */
[----:B------:R-:W-:Y:S01]  /*4bf0*/  VOTEU.ALL UP1, P4 ;  /* 0x0000000000ff7886 */ /* 0x000fe20002020000 */
[----:B------:R-:W-:Y:S01]  /*4c00*/  @!P4 R2UR UR9, R8 ;  /* 0x000000000809c2ca */ /* 0x000fe200000e0000 */
[----:B-1----:R-:W-:Y:S01]  /*4c10*/  @!P4 IMAD.MOV.U32 R0, RZ, RZ, 0x2000 ;  /* 0x00002000ff00c424 */ /* 0x002fe200078e00ff */
[----:B------:R-:W-:Y:S01]  /*4c20*/  UMOV UR10, 0x0 ;  /* 0x00000000000a7882 */ /* 0x000fe20000000000 */
[----:B------:R-:W-:Y:S01]  /*4c30*/  UMOV UR11, 0x10000000 ;  /* 0x10000000000b7882 */ /* 0x000fe20000000000 */
[----:B------:R-:W-:Y:S01]  /*4c40*/  @!UP1 UIADD3 UR32, UPT, UPT, UR6, 0x200, URZ ;  /* 0x0000020006209890 */ /* 0x000fe2000fffe0ff */
[----:B------:R-:W-:Y:S06]  /*4c50*/  VOTEU.ALL UP1, P4 ;  /* 0x0000000000ff7886 */ /* 0x000fec0002020000 */
[----:B------:R-:W-:Y:S01]  /*4c60*/  IMAD.U32 R9, RZ, RZ, UR8 ;  /* 0x00000008ff097e24 */ /* 0x000fe2000f8e00ff */
[----:B------:R-:W-:Y:S01]  /*4c70*/  UPRMT UR8, UR37, 0x654, UR33 ;  /* 0x0000065425087896 */ /* 0x000fe20008000021 */
[----:B------:R-:W-:Y:S03]  /*4c80*/  IMAD.U32 R8, RZ, RZ, UR9 ;  /* 0x00000009ff087e24 */ /* 0x000fe6000f8e00ff */
[----:B------:R-:W-:Y:S02]  /*4c90*/  @!P4 R2UR UR15, R9 ;  /* 0x00000000090fc2ca */ /* 0x000fe400000e0000 */
[----:B------:R-:W-:Y:S02]  /*4ca0*/  @!P4 R2UR UR14, R8 ;  /* 0x00000000080ec2ca */ /* 0x000fe400000e0000 */
[----:B------:R-:W-:Y:S05]  /*4cb0*/  @!P4 IADD3 R8, P0, PT, R30, 0x580, RZ ;  /* 0x000005801e08c810 */ /* 0x000fea0007f1e0ff */
[----:B------:R-:W-:Y:S06]  /*4cc0*/  @!P4 IMAD.X R2, RZ, RZ, R31, P0 ;  /* 0x000000ffff02c224 */ /* 0x000fec00000e061f */
[----:B------:R1:W-:Y:S01]  /*4cd0*/  @!UP1 UTMALDG.3D [UR32], [UR14], desc[UR10] ;  /* 0x00000a200e0095b4 */ /* 0x0003e20008011000 */
[----:B------:R1:W-:Y:S01]  /*4ce0*/  @!P4 SYNCS.ARRIVE.TRANS64.RED.A0TR RZ, [UR6+0xb0], R0 ;  /* 0x0000b000ffffc9a7 */ /* 0x0003e20008300406 */
[----:B------:R-:W-:Y:S01]  /*4cf0*/  SYNCS.ARRIVE.TRANS64.RED.A1T0 RZ, [UR8], RZ ;  /* 0x000000ffffff79a7 */ /* 0x000fe20008100408 */
[----:B------:R-:W2:Y:S02]  /*4d00*/  SYNCS.PHASECHK.TRANS64.TRYWAIT P2, [UR6+0xd8], R14 ;  /* 0x0000d80eff0075a7 */ /* 0x000ea40008041106 */
[----:B-12---:R-:W-:Y:S05]  /*4d10*/  @!P2 BRA `(.L_x_99) ;  /* 0x00000078009ca947 */ /* 0x006fea0003800000 */
.L_x_198:
[----:B------:R-:W-:Y:S01]  /*4d20*/  @!P4 R2UR UR8, R2 ;  /* 0x000000000208c2ca */ /* 0x000fe200000e0000 */
[----:B------:R-:W-:Y:S01]  /*4d30*/  VOTEU.ALL UP1, P4 ;  /* 0x0000000000ff7886 */ /* 0x000fe20002020000 */
[----:B------:R-:W-:Y:S01]  /*4d40*/  @!P4 R2UR UR9, R8 ;  /* 0x000000000809c2ca */ /* 0x000fe200000e0000 */
[----:B-1----:R-:W-:Y:S01]  /*4d50*/  @!P4 IMAD.MOV.U32 R0, RZ, RZ, 0x2000 ;  /* 0x00002000ff00c424 */ /* 0x002fe200078e00ff */
[----:B------:R-:W-:Y:S01]  /*4d60*/  UMOV UR10, 0x0 ;  /* 0x00000000000a7882 */ /* 0x000fe20000000000 */
[----:B------:R-:W-:Y:S01]  /*4d70*/  UMOV UR11, 0x10000000 ;  /* 0x10000000000b7882 */ /* 0x000fe20000000000 */
[----:B------:R-:W-:Y:S02]  /*4d80*/  @!UP1 UIADD3 UR26, UPT, UPT, UR34, 0x40, URZ ;  /* 0x00000040221a9890 */ /* 0x000fe4000fffe0ff */
[----:B------:R-:W-:Y:S01]  /*4d90*/  @!UP1 UIADD3 UR24, UPT, UPT, UR6, 0x2200, URZ ;  /* 0x0000220006189890 */ /* 0x000fe2000fffe0ff */
[----:B------:R-:W-:Y:S01]  /*4da0*/  VOTEU.ALL UP1, P4 ;  /* 0x0000000000ff7886 */ /* 0x000fe20002020000 */
[----:B------:R-:W-:Y:S01]  /*4db0*/  UMOV UR27, UR35 ;  /* 0x00000023001b7c82 */ /* 0x000fe20008000000 */
[----:B------:R-:W-:Y:S02]  /*4dc0*/  UMOV UR28, UR36 ;  /* 0x00000024001c7c82 */ /* 0x000fe40008000000 */
        /* <DEDUP_REMOVED lines=12> */
.L_x_200:
[----:B------:R-:W2:Y:S01]  /*4e90*/  LDC.64 R12, c[0x0][0xb18] ;  /* 0x0002c600ff0c7b82 */ /* 0x000ea20000000a00 */
[----:B------:R-:W-:Y:S01]  /*4ea0*/  @!P4 R2UR UR8, R2 ;  /* 0x000000000208c2ca */ /* 0x000fe200000e0000 */
[----:B------:R-:W-:Y:S01]  /*4eb0*/  VOTEU.ALL UP1, P4 ;  /* 0x0000000000ff7886 */ /* 0x000fe20002020000 */
[----:B------:R-:W-:Y:S01]  /*4ec0*/  @!P4 R2UR UR9, R8 ;  /* 0x000000000809c2ca */ /* 0x000fe200000e0000 */
[----:B-1----:R-:W-:Y:S01]  /*4ed0*/  @!P4 IMAD.MOV.U32 R0, RZ, RZ, 0x2000 ;  /* 0x00002000ff00c424 */ /* 0x002fe200078e00ff */
[----:B------:R-:W-:Y:S03]  /*4ee0*/  UMOV UR10, 0x0 ;  /* 0x00000000000a7882 */ /* 0x000fe60000000000 */
[----:B------:R-:W1:Y:S01]  /*4ef0*/  @!P1 LDC R2, c[0x0][0xb0c] ;  /* 0x0002c300ff029b82 */ /* 0x000e620000000800 */
[----:B------:R-:W-:Y:S01]  /*4f00*/  @!UP1 UIADD3 UR18, UPT, UPT, UR34, 0x80, URZ ;  /* 0x0000008022129890 */ /* 0x000fe2000fffe0ff */
[----:B------:R-:W-:Y:S01]  /*4f10*/  @P3 SHF.R.U32.HI R26, RZ, 0x10, R21 ;  /* 0x00000010ff1a3819 */ /* 0x000fe20000011615 */
[----:B------:R-:W-:Y:S01]  /*4f20*/  @!UP1 UIADD3 UR16, UPT, UPT, UR6, 0x4200, URZ ;  /* 0x0000420006109890 */ /* 0x000fe2000fffe0ff */
[----:B------:R-:W-:Y:S01]  /*4f30*/  VIADD R28, R28, 0x1 ;  /* 0x000000011c1c7836 */ /* 0x000fe20000000000 */
[----:B------:R-:W-:Y:S01]  /*4f40*/  VOTEU.ALL UP1, P4 ;  /* 0x0000000000ff7886 */ /* 0x000fe20002020000 */
[----:B------:R-:W-:Y:S01]  /*4f50*/  UMOV UR11, 0x10000000 ;  /* 0x10000000000b7882 */ /* 0x000fe20000000000 */
[----:B------:R-:W-:Y:S01]  /*4f60*/  UMOV UR19, UR35 ;  /* 0x0000002300137c82 */ /* 0x000fe20008000000 */
[----:B------:R-:W-:Y:S01]  /*4f70*/  IMAD.U32 R9, RZ, RZ, UR8 ;  /* 0x00000008ff097e24 */ /* 0x000fe2000f8e00ff */
[----:B------:R-:W-:Y:S01]  /*4f80*/  UMOV UR20, UR36 ;  /* 0x0000002400147c82 */ /* 0x000fe20008000000 */
[----:B------:R-:W-:Y:S01]  /*4f90*/  IMAD.U32 R8, RZ, RZ, UR9 ;  /* 0x00000009ff087e24 */ /* 0x000fe2000f8e00ff */
[----:B------:R-:W-:Y:S02]  /*4fa0*/  UPRMT UR8, UR37, 0x654, UR17 ;  /* 0x0000065425087896 */ /* 0x000fe40008000011 */
[----:B------:R-:W-:Y:S02]  /*4fb0*/  @!P4 R2UR UR15, R9 ;  /* 0x00000000090fc2ca */ /* 0x000fe400000e0000 */
[----:B------:R-:W-:Y:S02]  /*4fc0*/  @!P4 R2UR UR14, R8 ;  /* 0x00000000080ec2ca */ /* 0x000fe400000e0000 */
[----:B------:R-:W4:Y:S11]  /*4fd0*/  LDC.64 R8, c[0x0][0xb10] ;  /* 0x0002c400ff087b82 */ /* 0x000f360000000a00 */
[----:B------:R1:W-:Y:S01]  /*4fe0*/  @!UP1 UTMALDG.3D [UR16], [UR14], desc[UR10] ;  /* 0x00000a100e0095b4 */ /* 0x0003e20008011000 */
[----:B------:R5:W-:Y:S01]  /*4ff0*/  @!P4 SYNCS.ARRIVE.TRANS64.RED.A0TR RZ, [UR6+0xc0], R0 ;  /* 0x0000c000ffffc9a7 */ /* 0x000be20008300406 */
[C---:B----4-:R-:W-:Y:S01]  /*5000*/  @!P1 IMAD.HI.U32 R8, R11.reuse, R8, RZ ;  /* 0x000000080b089227 */ /* 0x050fe200078e00ff */
[----:B--2---:R-:W-:Y:S02]  /*5010*/  @!P1 ISETP.NE.AND P0, PT, R12, 0x1, PT ;  /* 0x000000010c00980c */ /* 0x004fe40003f05270 */
[----:B-1----:R-:W-:Y:S01]  /*5020*/  @!P1 ISETP.NE.AND P2, PT, R2, 0x1, PT ;  /* 0x000000010200980c */ /* 0x002fe20003f45270 */
[----:B------:R-:W-:Y:S01]  /*5030*/  SYNCS.ARRIVE.TRANS64.RED.A1T0 RZ, [UR8], RZ ;  /* 0x000000ffffff79a7 */ /* 0x000fe20008100408 */
[C---:B------:R-:W-:Y:S01]  /*5040*/  @!P1 IMAD.HI.U32 R13, R10.reuse, R13, RZ ;  /* 0x0000000d0a0d9227 */ /* 0x040fe200078e00ff */
[----:B------:R-:W-:Y:S04]  /*5050*/  @!P1 SHF.R.U32.HI R8, RZ, R9, R8 ;  /* 0x00000009ff089219 */ /* 0x000fe80000011608 */
[----:B------:R-:W-:Y:S01]  /*5060*/  @!P1 SEL R8, R11, R8, !P2 ;  /* 0x000000080b089207 */ /* 0x000fe20005000000 */
[----:B------:R-:W1:Y:S01]  /*5070*/  SYNCS.PHASECHK.TRANS64.TRYWAIT P5, [UR6+0xe8], R14 ;  /* 0x0000e80eff0075a7 */ /* 0x000e6200080a1106 */
[----:B-----5:R-:W2:Y:S02]  /*5080*/  @!P1 LDC R0, c[0x0][0xb20] ;  /* 0x0002c800ff009b82 */ /* 0x020ea40000000800 */
[----:B--2---:R-:W-:Y:S04]  /*5090*/  @!P1 SHF.R.U32.HI R0, RZ, R0, R13 ;  /* 0x00000000ff009219 */ /* 0x004fe8000001160d */
[----:B------:R-:W-:Y:S05]  /*50a0*/  @!P1 SEL R9, R10, R0, !P0 ;  /* 0x000000000a099207 */ /* 0x000fea0004000000 */
[----:B------:R-:W-:Y:S02]  /*50b0*/  @!P1 IMAD.IADD R0, R9, 0x1, -R8 ;  /* 0x0000000109009824 */ /* 0x000fe400078e0a08 */
[----:B------:R-:W-:Y:S02]  /*50c0*/  @!P1 IMAD.IADD R8, R8, 0x1, -R9 ;  /* 0x0000000108089824 */ /* 0x000fe400078e0a09 */
[----:B------:R-:W-:Y:S02]  /*50d0*/  @!P1 IMAD R11, R0, R2, R11 ;  /* 0x00000002000b9224 */ /* 0x000fe400078e020b */
[----:B------:R-:W-:Y:S01]  /*50e0*/  @!P1 IMAD R10, R8, R12, R10 ;  /* 0x0000000c080a9224 */ /* 0x000fe200078e020a */
[----:B-1----:R-:W-:Y:S06]  /*50f0*/  @!P5 BRA `(.L_x_101) ;  /* 0x0000007400d4d947 */ /* 0x002fec0003800000 */
.L_x_202:
[----:B------:R-:W-:Y:S01]  /*5100*/  @!P4 IADD3 R2, P0, PT, R30, 0x580, RZ ;  /* 0x000005801e02c810 */ /* 0x000fe20007f1e0ff */
[----:B------:R-:W-:Y:S01]  /*5110*/  VOTEU.ALL UP1, P4 ;  /* 0x0000000000ff7886 */ /* 0x000fe20002020000 */
[----:B------:R-:W-:Y:S01]  /*5120*/  UMOV UR18, 0x0 ;  /* 0x0000000000127882 */ /* 0x000fe20000000000 */
[----:B------:R-:W-:Y:S01]  /*5130*/  UMOV UR19, 0x10000000 ;  /* 0x1000000000137882 */ /* 0x000fe20000000000 */
[----:B------:R-:W-:Y:S01]  /*5140*/  @!P4 R2UR UR9, R2 ;  /* 0x000000000209c2ca */ /* 0x000fe200000e0000 */
[----:B-1----:R-:W-:Y:S01]  /*5150*/  @!P4 IMAD.X R0, RZ, RZ, R31, P0 ;  /* 0x000000ffff00c224 */ /* 0x002fe200000e061f */
[----:B------:R-:W-:Y:S01]  /*5160*/  @!UP1 UIADD3 UR10, UPT, UPT, UR34, 0xc0, URZ ;  /* 0x000000c0220a9890 */ /* 0x000fe2000fffe0ff */
[----:B------:R-:W-:Y:S01]  /*5170*/  ISETP.NE.AND P0, PT, R28, 0x2, PT ;  /* 0x000000021c00780c */ /* 0x000fe20003f05270 */
[----:B------:R-:W-:Y:S01]  /*5180*/  UMOV UR11, UR35 ;  /* 0x00000023000b7c82 */ /* 0x000fe20008000000 */
[----:B------:R-:W-:Y:S01]  /*5190*/  UMOV UR12, UR36 ;  /* 0x00000024000c7c82 */ /* 0x000fe20008000000 */
[----:B------:R-:W-:Y:S01]  /*51a0*/  @!P4 R2UR UR8, R0 ;  /* 0x000000000008c2ca */ /* 0x000fe200000e0000 */
[----:B------:R-:W-:Y:S01]  /*51b0*/  IMAD.IADD R15, R10, 0x1, R168 ;  /* 0x000000010a0f7824 */ /* 0x000fe200078e02a8 */
[----:B------:R-:W-:Y:S01]  /*51c0*/  @P3 R2UR UR36, R26 ;  /* 0x000000001a2432ca */ /* 0x000fe200000e0000 */
[----:B------:R-:W-:Y:S01]  /*51d0*/  IMAD.IADD R14, R11, 0x1, R169 ;  /* 0x000000010b0e7824 */ /* 0x000fe200078e02a9 */
[----:B------:R-:W-:Y:S02]  /*51e0*/  SEL R0, RZ, 0x1, P0 ;  /* 0x00000001ff007807 */ /* 0x000fe40000000000 */
[----:B------:R-:W-:Y:S01]  /*51f0*/  LOP3.LUT R29, R29, 0x1, RZ, 0x3c, !PT ;  /* 0x000000011d1d7812 */ /* 0x000fe200078e3cff */
[----:B------:R-:W-:Y:S01]  /*5200*/  IMAD.U32 R8, RZ, RZ, UR9 ;  /* 0x00000009ff087e24 */ /* 0x000fe2000f8e00ff */
[----:B------:R-:W-:Y:S01]  /*5210*/  @!UP1 UIADD3 UR9, UPT, UPT, UR6, 0xc8, URZ ;  /* 0x000000c806099890 */ /* 0x000fe2000fffe0ff */
[----:B------:R-:W-:Y:S02]  /*5220*/  LOP3.LUT R27, R27, R0, RZ, 0x3c, !PT ;  /* 0x000000001b1b7212 */ /* 0x000fe400078e3cff */
[----:B------:R-:W-:Y:S02]  /*5230*/  SEL R28, R28, RZ, P0 ;  /* 0x000000ff1c1c7207 */ /* 0x000fe40000000000 */
[----:B------:R-:W-:Y:S01]  /*5240*/  IMAD.U32 R9, RZ, RZ, UR8 ;  /* 0x00000008ff097e24 */ /* 0x000fe2000f8e00ff */
[----:B------:R-:W-:Y:S01]  /*5250*/  @!P4 R2UR UR14, R8 ;  /* 0x00000000080ec2ca */ /* 0x000fe200000e0000 */
[----:B------:R-:W-:Y:S01]  /*5260*/  @!UP1 UIADD3 UR8, UPT, UPT, UR6, 0x6200, URZ ;  /* 0x0000620006089890 */ /* 0x000fe2000fffe0ff */
[----:B------:R-:W-:Y:S02]  /*5270*/  VOTEU.ALL UP1, P4 ;  /* 0x0000000000ff7886 */ /* 0x000fe40002020000 */
[----:B------:R-:W-:Y:S11]  /*5280*/  @!P4 R2UR UR15, R9 ;  /* 0x00000000090fc2ca */ /* 0x000ff600000e0000 */
[----:B------:R-:W-:Y:S02]  /*5290*/  @!UPT UIADD3 URZ, UPT, UPT, URZ, URZ, URZ ;  /* 0x000000fffffff290 */ /* 0x000fe4000fffe0ff */
[----:B------:R2:W-:Y:S01]  /*52a0*/  @!UP1 UTMALDG.3D [UR8], [UR14], desc[UR18] ;  /* 0x000012080e0095b4 */ /* 0x0005e20008011000 */
[----:B------:R2:W-:Y:S01]  /*52b0*/  @!P4 SYNCS.ARRIVE.TRANS64.RED.A0TR RZ, [UR6+0xc8], R25 ;  /* 0x0000c819ffffc9a7 */ /* 0x0005e20008300406 */
[----:B------:R-:W-:Y:S01]  /*52c0*/  UPLOP3.LUT UP1, UPT, UPT, UPT, UPT, 0x80, 0x8 ;  /* 0x000000000008789c */ /* 0x000fe20003f2f070 */
[----:B------:R-:W-:Y:S01]  /*52d0*/  SYNCS.ARRIVE.TRANS64.RED.A1T0 RZ, [UR13], RZ ;  /* 0x000000ffffff79a7 */ /* 0x000fe2000810040d */
[----:B------:R-:W-:Y:S09]  /*52e0*/  @P3 BRA `(.L_x_102) ;  /* 0xfffffff000a03947 */ /* 0x000ff2000383ffff */
[----:B------:R-:W-:-:S04]  /*52f0*/  SHF.L.U32 R2, R29, 0x1f, RZ ;  /* 0x0000001f1d027819 */ /* 0x000fc800000006ff */
[----:B------:R-:W1:Y:S02]  /*5300*/  SYNCS.PHASECHK.TRANS64.TRYWAIT P0, [UR6+0xd0], R2 ;  /* 0x0000d002ff0075a7 */ /* 0x000e640008001106 */
[----:B-1----:R-:W-:Y:S05]  /*5310*/  @!P0 BRA `(.L_x_103) ;  /* 0x0000007400648947 */ /* 0x002fea0003800000 */
.L_x_204:
[----:B------:R-:W4:Y:S02]  /*5320*/  SYNCS.PHASECHK.TRANS64.TRYWAIT P0, [UR6+0xd8], R2 ;  /* 0x0000d802ff0075a7 */ /* 0x000f240008001106 */
[----:B----4-:R-:W-:Y:S05]  /*5330*/  @!P0 BRA `(.L_x_104) ;  /* 0x0000007400748947 */ /* 0x010fea0003800000 */
.L_x_206:
[----:B------:R-:W4:Y:S02]  /*5340*/  SYNCS.PHASECHK.TRANS64.TRYWAIT P0, [UR6+0xe0], R2 ;  /* 0x0000e002ff0075a7 */ /* 0x000f240008001106 */
[----:B----4-:R-:W-:Y:S05]  /*5350*/  @!P0 BRA `(.L_x_105) ;  /* 0x0000007400848947 */ /* 0x010fea0003800000 */
.L_x_208:
[----:B-1----:R-:W-:-:S07]  /*5360*/  MOV R0, UR6 ;  /* 0x0000000600007c02 */ /* 0x002fce0008000f00 */
.L_x_106:
[----:B-1----:R-:W-:-:S04]  /*5370*/  SHF.L.U32 R2, R29, 0x1f, RZ ;  /* 0x0000001f1d027819 */ /* 0x002fc800000006ff */
[----:B------:R1:W4:Y:S03]  /*5380*/  SYNCS.PHASECHK.TRANS64.TRYWAIT P0, [R0+URZ+0xe8], R2 ;  /* 0x0000e802000075a7 */ /* 0x00032600080011ff */
[----:B----4-:R-:W-:Y:S05]  /*5390*/  @!P0 NANOSLEEP.SYNCS 0x989680 ;  /* 0x009896800000895d */ /* 0x010fea0003900000 */
[----:B------:R-:W4:Y:S02]  /*53a0*/  @!P0 SYNCS.PHASECHK.TRANS64 P0, [R0+URZ+0xe8], R2 ;  /* 0x0000e802000085a7 */ /* 0x000f2400080010ff */
[----:B--2-4-:R-:W-:Y:S05]  /*53b0*/  @P0 EXIT ;  /* 0x000000000000094d */ /* 0x014fea0003800000 */
[----:B------:R-:W-:Y:S05]  /*53c0*/  BRA `(.L_x_106) ;  /* 0xfffffffc00e87947 */ /* 0x000fea000383ffff */
.L_x_91:
[----:B------:R-:W-:-:S06]  /*53d0*/  UISETP.GE.AND UP1, UPT, UR10, 0x4, UPT ;  /* 0x000000040a00788c */ /* 0x000fcc000bf26270 */
[----:B------:R-:W-:-:S13]  /*53e0*/  PLOP3.LUT P0, PT, PT, PT, UP1, 0x80, 0x8 ;  /* 0x000000000008781c */ /* 0x000fda0003f0f018 */
[----:B------:R-:W-:Y:S05]  /*53f0*/  @!P0 EXIT ;  /* 0x000000000000894d */ /* 0x000fea0003800000 */
[----:B------:R-:W-:Y:S01]  /*5400*/  BAR.SYNC.DEFER_BLOCKING 0x6, 0xa0 ;  /* 0x0182800000007b1d */ /* 0x000fe20000010000 */
[----:B------:R-:W-:Y:S01]  /*5410*/  IMAD.SHL.U32 R2, R187, 0x40, RZ ;  /* 0x00000040bb027824 */ /* 0x000fe200078e00ff */
[----:B------:R-:W-:Y:S01]  /*5420*/  LOP3.LUT R185, R9, 0x60, R187, 0xf8, !PT ;  /* 0x0000006009b97812 */ /* 0x000fe200078ef8bb */
[C---:B------:R-:W-:Y:S01]  /*5430*/  IMAD.SHL.U32 R171, R187.reuse, 0x8, RZ ;  /* 0x00000008bbab7824 */ /* 0x040fe200078e00ff */
[C---:B------:R-:W-:Y:S01]  /*5440*/  LOP3.LUT R190, R187.reuse, 0x60, RZ, 0xc0, !PT ;  /* 0x00000060bbbe7812 */ /* 0x040fe200078ec0ff */
[C---:B------:R-:W-:Y:S01]  /*5450*/  IMAD.U32 R156, R187.reuse, 0x10000, RZ ;  /* 0x00010000bb9c7824 */ /* 0x040fe200078e00ff */
[----:B------:R-:W-:Y:S02]  /*5460*/  UMOV UR49, 0x400 ;  /* 0x0000040000317882 */ /* 0x000fe40000000000 */
[----:B------:R-:W1:Y:S01]  /*5470*/  LDC R178, c[0x0][0x370] ;  /* 0x0000dc00ffb27b82 */ /* 0x000e620000000800 */
[----:B------:R-:W-:Y:S01]  /*5480*/  ULEA UR49, UR37, UR49, 0x18 ;  /* 0x0000003125317291 */ /* 0x000fe2000f8ec0ff */
[----:B------:R-:W-:Y:S01]  /*5490*/  LOP3.LUT R3, R2, 0x180, RZ, 0xc0, !PT ;  /* 0x0000018002037812 */ /* 0x000fe200078ec0ff */
[----:B------:R-:W-:Y:S01]  /*54a0*/  IMAD.MOV.U32 R139, RZ, RZ, RZ ;  /* 0x000000ffff8b7224 */ /* 0x000fe200078e00ff */
[----:B------:R-:W-:Y:S01]  /*54b0*/  LOP3.LUT R188, R187, 0x2, RZ, 0xc0, !PT ;  /* 0x00000002bbbc7812 */ /* 0x000fe200078ec0ff */
[----:B------:R-:W-:Y:S01]  /*54c0*/  UIADD3 UR4, UPT, UPT, UR49, 0x8200, URZ ;  /* 0x0000820031047890 */ /* 0x000fe2000fffe0ff */
[----:B------:R-:W-:-:S02]  /*54d0*/  LOP3.LUT R171, R3, 0x30, R171, 0xf8, !PT ;  /* 0x0000003003ab7812 */ /* 0x000fc400078ef8ab */
[----:B------:R-:W-:Y:S01]  /*54e0*/  CS2R R182, SRZ ;  /* 0x0000000000b67805 */ /* 0x000fe2000001ff00 */
[----:B------:R-:W2:Y:S01]  /*54f0*/  LDC R74, c[0x0][0xb0c] ;  /* 0x0002c300ff4a7b82 */ /* 0x000ea20000000800 */
[----:B------:R-:W-:Y:S01]  /*5500*/  LOP3.LUT R156, R156, 0x600000, RZ, 0xc0, !PT ;  /* 0x006000009c9c7812 */ /* 0x000fe200078ec0ff */
[----:B------:R-:W-:Y:S01]  /*5510*/  IMAD.MOV.U32 R193, RZ, RZ, RZ ;  /* 0x000000ffffc17224 */ /* 0x000fe200078e00ff */
[----:B------:R-:W-:Y:S02]  /*5520*/  LOP3.LUT R171, R171, 0x1e40, R2, 0xf8, !PT ;  /* 0x00001e40abab7812 */ /* 0x000fe400078ef802 */
[----:B------:R-:W-:Y:S02]  /*5530*/  CS2R R180, SRZ ;  /* 0x0000000000b47805 */ /* 0x000fe4000001ff00 */
[----:B------:R-:W-:Y:S01]  /*5540*/  LOP3.LUT R187, R187, 0x4, RZ, 0xc0, !PT ;  /* 0x00000004bbbb7812 */ /* 0x000fe200078ec0ff */
[----:B------:R-:W-:Y:S01]  /*5550*/  IMAD.MOV R176, RZ, RZ, -R188 ;  /* 0x000000ffffb07224 */ /* 0x000fe200078e0abc */
[----:B------:R-:W3:Y:S01]  /*5560*/  LDCU.64 UR52, c[0x0][0x348] ;  /* 0x00006900ff3477ac */ /* 0x000ee20008000a00 */
[----:B------:R-:W4:Y:S01]  /*5570*/  LDC R173, c[0x0][0xb20] ;  /* 0x0002c800ffad7b82 */ /* 0x000f220000000800 */
[----:B------:R-:W3:Y:S01]  /*5580*/  LDS R0, [UR49+0x190] ;  /* 0x00019031ff007984 */ /* 0x000ee20008000800 */
[----:B------:R-:W-:Y:S01]  /*5590*/  VIADD R186, R171, UR49 ;  /* 0x00000031abba7c36 */ /* 0x000fe20008000000 */
[----:B------:R-:W-:Y:S01]  /*55a0*/  IADD3 R184, PT, PT, -R187, 0x2, RZ ;  /* 0x00000002bbb87810 */ /* 0x000fe20007ffe1ff */
[----:B------:R-:W-:Y:S01]  /*55b0*/  IMAD.MOV R175, RZ, RZ, -R187 ;  /* 0x000000ffffaf7224 */ /* 0x000fe200078e0abb */
[----:B------:R-:W1:Y:S01]  /*55c0*/  LDCU UR50, c[0x0][0x384] ;  /* 0x00007080ff3277ac */ /* 0x000e620008000800 */
[----:B------:R-:W-:-:S02]  /*55d0*/  IMAD.U32 R189, RZ, RZ, UR4 ;  /* 0x00000004ffbd7e24 */ /* 0x000fc4000f8e00ff */
[----:B------:R-:W1:Y:S01]  /*55e0*/  LDC R73, c[0x0][0xb30] ;  /* 0x0002cc00ff497b82 */ /* 0x000e620000000800 */
[----:B------:R-:W-:Y:S01]  /*55f0*/  VIADD R186, R186, 0x200 ;  /* 0x00000200baba7836 */ /* 0x000fe20000000000 */
[----:B------:R-:W1:Y:S01]  /*5600*/  LDCU.64 UR38, c[0x0][0x888] ;  /* 0x00011100ff2677ac */ /* 0x000e620008000a00 */
[----:B------:R-:W1:Y:S05]  /*5610*/  LDCU.64 UR44, c[0x0][0x8c0] ;  /* 0x00011800ff2c77ac */ /* 0x000e6a0008000a00 */
[----:B------:R-:W1:Y:S01]  /*5620*/  LDC R174, c[0x0][0x388] ;  /* 0x0000e200ffae7b82 */ /* 0x000e620000000800 */
[----:B------:R-:W-:-:S07]  /*5630*/  UIADD3 UR48, UPT, UPT, UR49, 0x200, URZ ;  /* 0x0000020031307890 */ /* 0x000fce000fffe0ff */
[----:B------:R-:W1:Y:S08]  /*5640*/  LDC.64 R166, c[0x0][0xb10] ;  /* 0x0002c400ffa67b82 */ /* 0x000e700000000a00 */
[----:B------:R-:W1:Y:S08]  /*5650*/  LDC.64 R70, c[0x0][0xb18] ;  /* 0x0002c600ff467b82 */ /* 0x000e700000000a00 */
[----:B------:R-:W1:Y:S01]  /*5660*/  LDC.64 R162, c[0x0][0x888] ;  /* 0x00022200ffa27b82 */ /* 0x000e620000000a00 */
[----:B---3--:R-:W-:-:S07]  /*5670*/  IMAD.IADD R156, R0, 0x1, R156 ;  /* 0x00000001009c7824 */ /* 0x008fce00078e029c */
[----:B------:R-:W3:Y:S08]  /*5680*/  LDC.64 R68, c[0x0][0xb28] ;  /* 0x0002ca00ff447b82 */ /* 0x000ef00000000a00 */
[----:B------:R-:W1:Y:S08]  /*5690*/  LDC.64 R164, c[0x0][0x890] ;  /* 0x00022400ffa47b82 */ /* 0x000e700000000a00 */
[----:B------:R-:W1:Y:S08]  /*56a0*/  LDC.64 R160, c[0x0][0x8b0] ;  /* 0x00022c00ffa07b82 */ /* 0x000e700000000a00 */
[----:B------:R-:W1:Y:S08]  /*56b0*/  LDC.64 R158, c[0x0][0x8a8] ;  /* 0x00022a00ff9e7b82 */ /* 0x000e700000000a00 */
[----:B--2-4-:R-:W1:Y:S02]  /*56c0*/  LDC R177, c[0x0][0x374] ;  /* 0x0000dd00ffb17b82 */ /* 0x014e640000000800 */
.L_x_152:
[C---:B------:R-:W-:Y:S02]  /*56d0*/  LEA R0, R193.reuse, UR49, 0x3 ;  /* 0x00000031c1007c11 */ /* 0x040fe4000f8e18ff */
[----:B------:R-:W-:Y:S02]  /*56e0*/  SHF.L.U32 R2, R182, 0x1f, RZ ;  /* 0x0000001fb6027819 */ /* 0x000fe400000006ff */
[----:B-1----:R-:W-:Y:S02]  /*56f0*/  LEA R16, R193, UR49, 0x4 ;  /* 0x00000031c1107c11 */ /* 0x002fe4000f8e20ff */
[----:B------:R-:W2:Y:S02]  /*5700*/  SYNCS.PHASECHK.TRANS64.TRYWAIT P0, [R0+URZ+0x100], R2 ;  /* 0x00010002000075a7 */ /* 0x000ea400080011ff */
[----:B--2---:R-:W-:Y:S05]  /*5710*/  @!P0 BRA `(.L_x_107) ;  /* 0x0000007000ac8947 */ /* 0x004fea0003800000 */
.L_x_209:
[----:B------:R-:W4:Y:S01]  /*5720*/  LDC.64 R10, c[0x0][0xb10] ;  /* 0x0002c400ff0a7b82 */ /* 0x000f220000000a00 */
[----:B------:R-:W3:Y:S01]  /*5730*/  LDS.128 R16, [R16+0x170] ;  /* 0x0001700010107984 */ /* 0x000ee20000000c00 */
[----:B-1----:R-:W-:Y:S01]  /*5740*/  ISETP.NE.AND P1, PT, R73, 0x1, PT ;  /* 0x000000014900780c */ /* 0x002fe20003f25270 */
[----:B--2---:R-:W-:Y:S01]  /*5750*/  VIADD R0, R0, 0x110 ;  /* 0x0000011000007836 */ /* 0x004fe20000000000 */
[----:B------:R-:W-:Y:S04]  /*5760*/  ISETP.GE.AND P0, PT, R72, 0x1, PT ;  /* 0x000000014800780c */ /* 0x000fe80003f06270 */
[----:B------:R-:W1:Y:S01]  /*5770*/  LDC.64 R8, c[0x0][0xb18] ;  /* 0x0002c600ff087b82 */ /* 0x000e620000000a00 */
[----:B------:R-:W-:Y:S01]  /*5780*/  PRMT R0, RZ, 0x654, R0 ;  /* 0x00000654ff007816 */ /* 0x000fe20000000000 */
[----:B------:R-:W-:Y:S01]  /*5790*/  @!PT LDS RZ, [RZ] ;  /* 0x00000000fffff984 */ /* 0x000fe20000000800 */
[----:B------:R-:W-:Y:S01]  /*57a0*/  @!PT LDS RZ, [RZ] ;  /* 0x00000000fffff984 */ /* 0x000fe20000000800 */
[----:B------:R-:W-:Y:S01]  /*57b0*/  @!PT LDS RZ, [RZ] ;  /* 0x00000000fffff984 */ /* 0x000fe20000000800 */
[----:B------:R-:W-:Y:S01]  /*57c0*/  @!PT LDS RZ, [RZ] ;  /* 0x00000000fffff984 */ /* 0x000fe20000000800 */
[----:B------:R2:W-:Y:S06]  /*57d0*/  MEMBAR.ALL.CTA ;  /* 0x0000000000007992 */ /* 0x0005ec0000008000 */
[----:B--2---:R-:W2:Y:S01]  /*57e0*/  FENCE.VIEW.ASYNC.S ;  /* 0x00000000000073c6 */ /* 0x004ea20000000000 */
[----:B------:R-:W1:Y:S08]  /*57f0*/  @!P1 LDC R12, c[0x0][0xb20] ;  /* 0x0002c800ff0c9b82 */ /* 0x000e700000000800 */
[----:B------:R-:W1:Y:S01]  /*5800*/  @!P1 LDC R7, c[0x0][0xb0c] ;  /* 0x0002c300ff079b82 */ /* 0x000e620000000800 */
[----:B--2---:R2:W-:Y:S01]  /*5810*/  SYNCS.ARRIVE.TRANS64.RED.A1T0 RZ, [R0+URZ], RZ ;  /* 0x000000ff00ff79a7 */ /* 0x0045e200081004ff */
[----:B---3--:R-:W-:Y:S04]  /*5820*/  LOP3.LUT P4, RZ, R18, 0x1, RZ, 0xc0, !PT ;  /* 0x0000000112ff7812 */ /* 0x008fe8000788c0ff */
[----:B------:R-:W-:Y:S09]  /*5830*/  P2R R191, PR, RZ, 0x10 ;  /* 0x00000010ffbf7803 */ /* 0x000ff20000000000 */
[----:B------:R-:W-:Y:S02]  /*5840*/  @P4 MOV R76, R16 ;  /* 0x00000010004c4202 */ /* 0x000fe40000000f00 */
[----:B------:R-:W-:Y:S01]  /*5850*/  @P4 LOP3.LUT R75, R17, 0xffff, RZ, 0xc0, !PT ;  /* 0x0000ffff114b4812 */ /* 0x000fe200078ec0ff */
[----:B--2-4-:R-:W-:Y:S06]  /*5860*/  @!P0 BRA `(.L_x_108) ;  /* 0x0000000000a48947 */ /* 0x014fec0003800000 */
[----:B------:R-:W-:Y:S01]  /*5870*/  IMAD.HI.U32 R0, R177, R71, RZ ;  /* 0x00000047b1007227 */ /* 0x000fe200078e00ff */
[----:B------:R-:W-:Y:S02]  /*5880*/  ISETP.NE.AND P0, PT, R70, 0x1, PT ;  /* 0x000000014600780c */ /* 0x000fe40003f05270 */
[----:B------:R-:W-:Y:S01]  /*5890*/  ISETP.NE.AND P2, PT, R72, 0x1, PT ;  /* 0x000000014800780c */ /* 0x000fe20003f45270 */
[----:B------:R-:W-:Y:S01]  /*58a0*/  IMAD.HI.U32 R4, R178, R166, RZ ;  /* 0x000000a6b2047227 */ /* 0x000fe200078e00ff */
[----:B------:R-:W-:Y:S02]  /*58b0*/  SHF.R.U32.HI R0, RZ, R173, R0 ;  /* 0x000000adff007219 */ /* 0x000fe40000011600 */
[----:B------:R-:W-:Y:S01]  /*58c0*/  ISETP.NE.AND P3, PT, R74, 0x1, PT ;  /* 0x000000014a00780c */ /* 0x000fe20003f65270 */
[----:B------:R-:W-:Y:S01]  /*58d0*/  IMAD.HI.U32 R6, R75, R71, RZ ;  /* 0x000000474b067227 */ /* 0x000fe200078e00ff */
[-C--:B------:R-:W-:Y:S02]  /*58e0*/  SHF.R.U32.HI R4, RZ, R167.reuse, R4 ;  /* 0x000000a7ff047219 */ /* 0x080fe40000011604 */
[----:B------:R-:W-:Y:S01]  /*58f0*/  SEL R0, R177, R0, !P0 ;  /* 0x00000000b1007207 */ /* 0x000fe20004000000 */
[----:B------:R-:W-:Y:S01]  /*5900*/  IMAD.HI.U32 R5, R76, R166, RZ ;  /* 0x000000a64c057227 */ /* 0x000fe200078e00ff */
[----:B------:R-:W-:Y:S03]  /*5910*/  SEL R4, R178, R4, !P3 ;  /* 0x00000004b2047207 */ /* 0x000fe60005800000 */
[-C--:B------:R-:W-:Y:S01]  /*5920*/  IMAD.HI.U32 R3, R0, R68.reuse, RZ ;  /* 0x0000004400037227 */ /* 0x080fe200078e00ff */
[----:B------:R-:W-:Y:S03]  /*5930*/  SHF.R.U32.HI R5, RZ, R167, R5 ;  /* 0x000000a7ff057219 */ /* 0x000fe60000011605 */
[----:B------:R-:W-:Y:S01]  /*5940*/  IMAD.HI.U32 R2, R4, R68, RZ ;  /* 0x0000004404027227 */ /* 0x000fe200078e00ff */
[----:B------:R-:W-:Y:S02]  /*5950*/  @P2 SHF.R.U32.HI R0, RZ, R69, R3 ;  /* 0x00000045ff002219 */ /* 0x000fe40000011603 */
[----:B------:R-:W-:Y:S02]  /*5960*/  SHF.R.U32.HI R3, RZ, R173, R6 ;  /* 0x000000adff037219 */ /* 0x000fe40000011606 */
[----:B------:R-:W-:Y:S01]  /*5970*/  @P2 SHF.R.U32.HI R4, RZ, R69, R2 ;  /* 0x00000045ff042219 */ /* 0x000fe20000011602 */
[----:B------:R-:W-:Y:S01]  /*5980*/  IMAD R0, R72, R0, RZ ;  /* 0x0000000048007224 */ /* 0x000fe200078e02ff */
[----:B------:R-:W-:Y:S02]  /*5990*/  SEL R3, R75, R3, !P0 ;  /* 0x000000034b037207 */ /* 0x000fe40004000000 */
[----:B------:R-:W-:Y:S01]  /*59a0*/  SEL R2, R76, R5, !P3 ;  /* 0x000000054c027207 */ /* 0x000fe20005800000 */
[----:B------:R-:W-:Y:S01]  /*59b0*/  IMAD R5, R72, R4, RZ ;  /* 0x0000000448057224 */ /* 0x000fe200078e02ff */
[C---:B------:R-:W-:Y:S01]  /*59c0*/  ISETP.GE.AND P0, PT, R3.reuse, R0, PT ;  /* 0x000000000300720c */ /* 0x040fe20003f06270 */
[C---:B------:R-:W-:Y:S03]  /*59d0*/  IMAD.HI.U32 R0, R3.reuse, R68, RZ ;  /* 0x0000004403007227 */ /* 0x040fe600078e00ff */
[C---:B------:R-:W-:Y:S02]  /*59e0*/  ISETP.GE.OR P0, PT, R2.reuse, R5, P0 ;  /* 0x000000050200720c */ /* 0x040fe40000706670 */
[----:B------:R-:W-:Y:S04]  /*59f0*/  SHF.R.U32.HI R0, RZ, R69, R0 ;  /* 0x00000045ff007219 */ /* 0x000fe80000011600 */
[C---:B------:R-:W-:Y:S05]  /*5a00*/  SEL R6, R3.reuse, R0, !P2 ;  /* 0x0000000003067207 */ /* 0x040fea0005000000 */
        /* <DEDUP_REMOVED lines=14> */
[----:B------:R-:W-:Y:S07]  /*5af0*/  IMAD R75, R3, R70, R75 ;  /* 0x00000046034b7224 */ /* 0x000fee00078e024b */
.L_x_108:
[----:B-1----:R-:W-:Y:S01]  /*5b00*/  @!P1 ISETP.NE.AND P0, PT, R8, 0x1, PT ;  /* 0x000000010800980c */ /* 0x002fe20003f05270 */
[----:B------:R-:W-:Y:S01]  /*5b10*/  @!P1 IMAD.HI.U32 R0, R76, R10, RZ ;  /* 0x0000000a4c009227 */ /* 0x000fe200078e00ff */
[----:B------:R-:W-:Y:S01]  /*5b20*/  @!P1 ISETP.NE.AND P2, PT, R7, 0x1, PT ;  /* 0x000000010700980c */ /* 0x000fe20003f45270 */
[----:B------:R-:W-:Y:S01]  /*5b30*/  ULOP3.LUT UP0, URZ, UR48, 0x1b0, URZ, 0xc0, !UPT ;  /* 0x000001b030ff7892 */ /* 0x000fe2000f80c0ff */
[----:B------:R-:W-:Y:S01]  /*5b40*/  R2UR UR42, R14 ;  /* 0x000000000e2a72ca */ /* 0x000fe200000e0000 */
[----:B------:R-:W-:Y:S01]  /*5b50*/  @!P1 IMAD.HI.U32 R2, R75, R9, RZ ;  /* 0x000000094b029227 */ /* 0x000fe200078e00ff */
[----:B------:R-:W-:Y:S02]  /*5b60*/  @!P1 SHF.R.U32.HI R0, RZ, R11, R0 ;  /* 0x0000000bff009219 */ /* 0x000fe40000011600 */
[----:B------:R-:W-:Y:S01]  /*5b70*/  R2UR UR41, R15 ;  /* 0x000000000f2972ca */ /* 0x000fe200000e0000 */
[----:B------:R-:W-:Y:S01]  /*5b80*/  VIADD R193, R193, 0x1 ;  /* 0x00000001c1c17836 */ /* 0x000fe20000000000 */
[----:B------:R-:W-:Y:S02]  /*5b90*/  @!P1 SHF.R.U32.HI R2, RZ, R12, R2 ;  /* 0x0000000cff029219 */ /* 0x000fe40000011602 */
[----:B------:R-:W-:Y:S02]  /*5ba0*/  @!P1 SEL R3, R76, R0, !P2 ;  /* 0x000000004c039207 */ /* 0x000fe40005000000 */
[----:B------:R-:W-:Y:S02]  /*5bb0*/  @!P1 SEL R2, R75, R2, !P0 ;  /* 0x000000024b029207 */ /* 0x000fe40004000000 */
[----:B------:R-:W-:Y:S01]  /*5bc0*/  @P4 SHF.R.U32.HI R179, RZ, 0x10, R17 ;  /* 0x00000010ffb34819 */ /* 0x000fe20000011611 */
[----:B------:R-:W-:Y:S02]  /*5bd0*/  USHF.L.U32 UR42, UR42, 0x7, URZ ;  /* 0x000000072a2a7899 */ /* 0x000fe400080006ff */
[----:B------:R-:W-:Y:S02]  /*5be0*/  @!P1 IMAD.IADD R0, R2, 0x1, -R3 ;  /* 0x0000000102009824 */ /* 0x000fe400078e0a03 */
[----:B------:R-:W-:Y:S01]  /*5bf0*/  @!P1 IMAD.IADD R2, R3, 0x1, -R2 ;  /* 0x0000000103029824 */ /* 0x000fe200078e0a02 */
[----:B------:R-:W-:Y:S01]  /*5c00*/  USHF.L.U32 UR41, UR41, 0x8, URZ ;  /* 0x0000000829297899 */ /* 0x000fe200080006ff */
[----:B------:R-:W-:Y:S02]  /*5c10*/  @!P1 IMAD R76, R0, R7, R76 ;  /* 0x00000007004c9224 */ /* 0x000fe400078e024c */
[----:B------:R-:W-:Y:S01]  /*5c20*/  @!P1 IMAD R75, R2, R8, R75 ;  /* 0x00000008024b9224 */ /* 0x000fe200078e024b */
[----:B------:R-:W-:Y:S08]  /*5c30*/  BRA.U !UP0, `(.L_x_109) ;  /* 0x0000000108407547 */ /* 0x000ff0000b800000 */
[----:B------:R-:W1:Y:S01]  /*5c40*/  LDCU.64 UR8, c[0x4][0x88] ;  /* 0x01001100ff0877ac */ /* 0x000e620008000a00 */
[----:B------:R-:W-:Y:S01]  /*5c50*/  MOV R3, 0x0 ;  /* 0x0000000000037802 */ /* 0x000fe20000000f00 */
[----:B------:R-:W-:Y:S02]  /*5c60*/  HFMA2 R12, -RZ, RZ, 0, 5.9604644775390625e-08 ;  /* 0x00000001ff0c7431 */ /* 0x000fe400000001ff */
[----:B------:R-:W-:Y:S02]  /*5c70*/  IMAD.MOV.U32 R8, RZ, RZ, 0x70 ;  /* 0x00000070ff087424 */ /* 0x000fe400078e00ff */
[----:B------:R-:W-:Y:S01]  /*5c80*/  IMAD.MOV.U32 R13, RZ, RZ, RZ ;  /* 0x000000ffff0d7224 */ /* 0x000fe200078e00ff */
[----:B------:R-:W2:Y:S01]  /*5c90*/  LDCU.64 UR6, c[0x4][0x90] ;  /* 0x01001200ff0677ac */ /* 0x000ea20008000a00 */
[----:B------:R-:W3:Y:S01]  /*5ca0*/  LDC.64 R2, c[0x4][R3] ;  /* 0x0100000003027b82 */ /* 0x000ee20000000a00 */
[----:B------:R-:W4:Y:S01]  /*5cb0*/  LDCU.64 UR4, c[0x4][0x8] ;  /* 0x01000100ff0477ac */ /* 0x000f220008000a00 */
[----:B-1----:R-:W-:Y:S01]  /*5cc0*/  MOV R5, UR9 ;  /* 0x0000000900057c02 */ /* 0x002fe20008000f00 */
[----:B------:R-:W-:Y:S01]  /*5cd0*/  IMAD.U32 R4, RZ, RZ, UR8 ;  /* 0x00000008ff047e24 */ /* 0x000fe2000f8e00ff */
[----:B--2---:R-:W-:Y:S01]  /*5ce0*/  MOV R7, UR7 ;  /* 0x0000000700077c02 */ /* 0x004fe20008000f00 */
[----:B------:R-:W-:Y:S01]  /*5cf0*/  IMAD.U32 R6, RZ, RZ, UR6 ;  /* 0x00000006ff067e24 */ /* 0x000fe2000f8e00ff */
[----:B----4-:R-:W-:Y:S01]  /*5d00*/  MOV R11, UR5 ;  /* 0x00000005000b7c02 */ /* 0x010fe20008000f00 */
[----:B------:R-:W-:Y:S02]  /*5d10*/  IMAD.U32 R10, RZ, RZ, UR4 ;  /* 0x00000004ff0a7e24 */ /* 0x000fe4000f8e00ff */
[----:B------:R-:W-:Y:S07]  /*5d20*/  LEPC R20, `(.L_x_109) ;  /* 0x000000001014794e */ /* 0x000fee0000000000 */
[----:B---3-5:R-:W-:Y:S05]  /*5d30*/  CALL.ABS.NOINC R2 ;  /* 0x0000000002007343 */ /* 0x028fea0003c00000 */
.L_x_109:
[----:B------:R-:W-:Y:S01]  /*5d40*/  LOP3.LUT P0, RZ, R189, 0x1b0, RZ, 0xc0, !PT ;  /* 0x000001b0bdff7812 */ /* 0x000fe2000780c0ff */
[----:B------:R-:W-:Y:S11]  /*5d50*/  BSSY.RECONVERGENT B6, `(.L_x_110) ;  /* 0x0000013000067945 */ /* 0x000ff60003800200 */
[----:B------:R-:W-:Y:S01]  /*5d60*/  @!UPT UIADD3 URZ, UPT, UPT, URZ, URZ, URZ ;  /* 0x000000fffffff290 */ /* 0x000fe2000fffe0ff */
[----:B------:R-:W-:Y:S05]  /*5d70*/  @!P0 BRA `(.L_x_111) ;  /* 0x0000000000408947 */ /* 0x000fea0003800000 */
        /* <DEDUP_REMOVED lines=16> */
.L_x_111:
[----:B------:R-:W-:Y:S05]  /*5e80*/  BSYNC.RECONVERGENT B6 ;  /* 0x0000000000067941 */ /* 0x000fea0003800200 */
.L_x_110:
[----:B------:R-:W-:Y:S02]  /*5e90*/  ISETP.NE.U32.AND P0, PT, RZ, UR38, PT ;  /* 0x00000026ff007c0c */ /* 0x000fe4000bf05070 */
[C---:B------:R-:W-:Y:S02]  /*5ea0*/  ISETP.NE.U32.AND P4, PT, R164.reuse, RZ, PT ;  /* 0x000000ffa400720c */ /* 0x040fe40003f85070 */
[----:B------:R-:W-:Y:S02]  /*5eb0*/  ISETP.NE.U32.AND P1, PT, R164, RZ, PT ;  /* 0x000000ffa400720c */ /* 0x000fe40003f25070 */
[----:B------:R-:W-:Y:S02]  /*5ec0*/  ISETP.NE.AND.EX P0, PT, RZ, UR39, PT, P0 ;  /* 0x00000027ff007c0c */ /* 0x000fe4000bf05300 */
[C---:B------:R-:W-:Y:S02]  /*5ed0*/  ISETP.NE.AND.EX P4, PT, R165.reuse, RZ, PT, P4 ;  /* 0x000000ffa500720c */ /* 0x040fe40003f85340 */
[----:B------:R-:W-:Y:S02]  /*5ee0*/  ISETP.NE.AND.EX P1, PT, R165, RZ, P0, P1 ;  /* 0x000000ffa500720c */ /* 0x000fe40000725310 */
[----:B------:R-:W-:Y:S02]  /*5ef0*/  ISETP.NE.U32.AND P5, PT, R160, RZ, PT ;  /* 0x000000ffa000720c */ /* 0x000fe40003fa5070 */
[----:B------:R-:W-:Y:S02]  /*5f00*/  ISETP.NE.U32.AND P2, PT, RZ, UR38, PT ;  /* 0x00000026ff007c0c */ /* 0x000fe4000bf45070 */
[----:B------:R-:W-:Y:S02]  /*5f10*/  PLOP3.LUT P0, PT, PT, PT, PT, 0x8, 0x80 ;  /* 0x000000000080781c */ /* 0x000fe40003f0e170 */
[----:B------:R-:W-:Y:S02]  /*5f20*/  ISETP.NE.AND.EX P5, PT, R161, RZ, PT, P5 ;  /* 0x000000ffa100720c */ /* 0x000fe40003fa5350 */
[----:B------:R-:W-:Y:S03]  /*5f30*/  ISETP.NE.AND.EX P2, PT, RZ, UR39, PT, P2 ;  /* 0x00000027ff007c0c */ /* 0x000fe6000bf45320 */
[----:B------:R-:W-:Y:S01]  /*5f40*/  @!P1 PLOP3.LUT P0, PT, P4, PT, PT, 0x80, 0x8 ;  /* 0x000000000008981c */ /* 0x000fe2000270f070 */
[----:B------:R-:W-:Y:S01]  /*5f50*/  @!UPT UIADD3 URZ, UPT, UPT, URZ, URZ, URZ ;  /* 0x000000fffffff290 */ /* 0x000fe2000fffe0ff */
[----:B------:R-:W-:Y:S11]  /*5f60*/  @!P4 BRA `(.L_x_112) ;  /* 0x00000000002cc947 */ /* 0x000ff60003800000 */
[----:B------:R-:W-:Y:S01]  /*5f70*/  ISETP.NE.U32.AND P3, PT, R162, RZ, PT ;  /* 0x000000ffa200720c */ /* 0x000fe20003f65070 */
[----:B------:R-:W-:Y:S03]  /*5f80*/  IMAD.MOV.U32 R170, RZ, RZ, 0x1 ;  /* 0x00000001ffaa7424 */ /* 0x000fe600078e00ff */
[----:B------:R-:W-:Y:S11]  /*5f90*/  ISETP.NE.AND.EX P3, PT, R163, RZ, PT, P3 ;  /* 0x000000ffa300720c */ /* 0x000ff60003f65330 */
[----:B------:R-:W-:Y:S02]  /*5fa0*/  @!UPT UIADD3 URZ, UPT, UPT, URZ, URZ, URZ ;  /* 0x000000fffffff290 */ /* 0x000fe4000fffe0ff */
[----:B------:R-:W1:Y:S01]  /*5fb0*/  @P3 LDC.64 R2, c[0x0][0x888] ;  /* 0x00022200ff023b82 */ /* 0x000e620000000a00 */
[----:B------:R-:W-:Y:S04]  /*5fc0*/  @P3 IMAD R0, R164, UR36, RZ ;  /* 0x00000024a4003c24 */ /* 0x000fe8000f8e02ff */
[----:B-1----:R-:W-:Y:S04]  /*5fd0*/  @P3 IMAD.WIDE R2, R0, 0x4, R2 ;  /* 0x0000000400023825 */ /* 0x002fe800078e0202 */
[----:B------:R-:W-:Y:S01]  /*5fe0*/  HFMA2 R0, -RZ, RZ, 0, 5.9604644775390625e-08 ;  /* 0x00000001ff007431 */ /* 0x000fe200000001ff */
[----:B-----5:R1:W5:Y:S04]  /*5ff0*/  @P3 LDG.E R79, desc[UR46][R2.64] ;  /* 0x0000002e024f3981 */ /* 0x020368000c1e1900 */
[----:B------:R-:W-:Y:S01]  /*6000*/  @!P3 PRMT R170, R0, 0x7610, R170 ;  /* 0x0000761000aab816 */ /* 0x000fe200000000aa */
[----:B-1----:R-:W2:Y:S06]  /*6010*/  @!P3 LDC R79, c[0x0][0x880] ;  /* 0x00022000ff4fbb82 */ /* 0x002eac0000000800 */
.L_x_112:
[----:B------:R-:W-:Y:S05]  /*6020*/  @!P5 BRA `(.L_x_113) ;  /* 0x000000000020d947 */ /* 0x000fea0003800000 */
[----:B------:R-:W-:Y:S04]  /*6030*/  ISETP.NE.U32.AND P3, PT, R158, RZ, PT ;  /* 0x000000ff9e00720c */ /* 0x000fe80003f65070 */
[----:B------:R-:W-:Y:S11]  /*6040*/  ISETP.NE.AND.EX P3, PT, R159, RZ, PT, P3 ;  /* 0x000000ff9f00720c */ /* 0x000ff60003f65330 */
[----:B------:R-:W-:Y:S02]  /*6050*/  @!UPT UIADD3 URZ, UPT, UPT, URZ, URZ, URZ ;  /* 0x000000fffffff290 */ /* 0x000fe4000fffe0ff */
[----:B------:R-:W1:Y:S01]  /*6060*/  @P3 LDC.64 R2, c[0x0][0x8a8] ;  /* 0x00022a00ff023b82 */ /* 0x000e620000000a00 */
[----:B------:R-:W-:Y:S04]  /*6070*/  @P3 IMAD R0, R160, UR36, RZ ;  /* 0x00000024a0003c24 */ /* 0x000fe8000f8e02ff */
[----:B-1----:R-:W-:Y:S05]  /*6080*/  @P3 IMAD.WIDE R2, R0, 0x4, R2 ;  /* 0x0000000400023825 */ /* 0x002fea00078e0202 */
[----:B-----5:R1:W5:Y:S02]  /*6090*/  @P3 LDG.E R77, desc[UR46][R2.64] ;  /* 0x0000002e024d3981 */ /* 0x020364000c1e1900 */
[----:B-1----:R-:W3:Y:S02]  /*60a0*/  @!P3 LDC R77, c[0x0][0x8a0] ;  /* 0x00022800ff4dbb82 */ /* 0x002ee40000000800 */
.L_x_113:
[----:B--2--5:R-:W-:Y:S01]  /*60b0*/  FSETP.NEU.AND P3, PT, R79, RZ, PT ;  /* 0x000000ff4f00720b */ /* 0x024fe20003f6d000 */
[----:B------:R-:W1:Y:S01]  /*60c0*/  LDCU UR4, c[0x0][0x8c8] ;  /* 0x00011900ff0477ac */ /* 0x000e620008000800 */
[----:B------:R-:W-:Y:S02]  /*60d0*/  SEL R5, RZ, 0xffffffff, P2 ;  /* 0xffffffffff057807 */ /* 0x000fe40001000000 */
[----:B------:R-:W-:Y:S01]  /*60e0*/  LOP3.LUT P2, RZ, R170, 0xff, RZ, 0xc0, !PT ;  /* 0x000000ffaaff7812 */ /* 0x000fe2000784c0ff */
[----:B------:R-:W-:Y:S01]  /*60f0*/  UISETP.NE.U32.AND UP0, UPT, UR44, URZ, UPT ;  /* 0x000000ff2c00728c */ /* 0x000fe2000bf05070 */
[----:B------:R-:W-:Y:S03]  /*6100*/  @!P1 SEL R0, RZ, 0xffffffff, P3 ;  /* 0xffffffffff009807 */ /* 0x000fe60001800000 */
[----:B------:R-:W-:Y:S01]  /*6110*/  UISETP.NE.AND.EX UP0, UPT, UR45, URZ, UPT, UP0 ;  /* 0x000000ff2d00728c */ /* 0x000fe2000bf05300 */
[----:B------:R-:W-:Y:S04]  /*6120*/  @P0 SEL R0, R5, R0, !P2 ;  /* 0x0000000005000207 */ /* 0x000fe80005000000 */
[----:B------:R-:W-:Y:S04]  /*6130*/  @!P1 LOP3.LUT R0, R0, 0x1, RZ, 0xc0, !PT ;  /* 0x0000000100009812 */ /* 0x000fe800078ec0ff */
[----:B------:R-:W-:Y:S01]  /*6140*/  ISETP.NE.U32.OR P6, PT, R0, 0x1, P1 ;  /* 0x000000010000780c */ /* 0x000fe20000fc5470 */
[----:B-1----:R-:W-:Y:S01]  /*6150*/  IMAD.U32 R2, RZ, RZ, UR4 ;  /* 0x00000004ff027e24 */ /* 0x002fe2000f8e00ff */
[----:B------:R-:W-:Y:S02]  /*6160*/  LEA R0, R181, UR49, 0x3 ;  /* 0x00000031b5007c11 */ /* 0x000fe4000f8e18ff */
[----:B------:R-:W-:Y:S09]  /*6170*/  P2R R198, PR, RZ, 0x40 ;  /* 0x00000040ffc67803 */ /* 0x000ff20000000000 */
[----:B------:R-:W-:Y:S01]  /*6180*/  @P6 SHF.L.U32 R4, R180, 0x1f, RZ ;  /* 0x0000001fb4046819 */ /* 0x000fe200000006ff */
[----:B------:R-:W-:Y:S06]  /*6190*/  BRA.U !UP0, `(.L_x_114) ;  /* 0x00000001084c7547 */ /* 0x000fec000b800000 */
[----:B------:R-:W-:Y:S01]  /*61a0*/  ISETP.LE.AND P1, PT, R174, UR41, PT ;  /* 0x00000029ae007c0c */ /* 0x000fe2000bf23270 */
[C---:B------:R-:W-:Y:S02]  /*61b0*/  VIADD R2, R185.reuse, UR42 ;  /* 0x0000002ab9027c36 */ /* 0x040fe40008000000 */
[----:B------:R-:W-:Y:S03]  /*61c0*/  IMAD.U32 R6, RZ, RZ, UR42 ;  /* 0x0000002aff067e24 */ /* 0x000fe6000f8e00ff */
[----:B------:R-:W-:Y:S11]  /*61d0*/  ISETP.GE.OR P1, PT, R2, UR50, P1 ;  /* 0x0000003202007c0c */ /* 0x000ff60008f26670 */
[----:B------:R-:W-:Y:S02]  /*61e0*/  @!UPT UIADD3 URZ, UPT, UPT, URZ, URZ, URZ ;  /* 0x000000fffffff290 */ /* 0x000fe4000fffe0ff */
[----:B------:R-:W-:Y:S01]  /*61f0*/  @!P1 IADD3 R8, P0, PT, R185, UR42, RZ ;  /* 0x0000002ab9089c10 */ /* 0x000fe2000ff1e0ff */
[----:B------:R-:W1:Y:S01]  /*6200*/  @!P1 LDC.64 R2, c[0x0][0x8d0] ;  /* 0x00023400ff029b82 */ /* 0x000e620000000a00 */
[----:B------:R-:W-:Y:S02]  /*6210*/  VOTEU.ALL UP0, P1 ;  /* 0x0000000000ff7886 */ /* 0x000fe40000800000 */
[----:B------:R-:W-:Y:S03]  /*6220*/  @!P1 LEA.HI.X.SX32 R9, R6, RZ, 0x1, P0 ;  /* 0x000000ff06099211 */ /* 0x000fe600000f0eff */
[----:B------:R-:W-:Y:S06]  /*6230*/  @!UP0 USHF.R.S32.HI UR4, URZ, 0x1f, UR36 ;  /* 0x0000001fff048899 */ /* 0x000fec0008011424 */
[C---:B-1----:R-:W-:Y:S02]  /*6240*/  @!P1 IMAD R6, R2.reuse, UR4, RZ ;  /* 0x0000000402069c24 */ /* 0x042fe4000f8e02ff */
[----:B------:R-:W-:Y:S04]  /*6250*/  @!P1 IMAD.WIDE.U32 R8, R2, UR36, R8 ;  /* 0x0000002402089c25 */ /* 0x000fe8000f8e0008 */
[----:B------:R-:W-:Y:S01]  /*6260*/  @!P1 IMAD R6, R3, UR36, R6 ;  /* 0x0000002403069c24 */ /* 0x000fe2000f8e0206 */
[----:B------:R-:W-:Y:S04]  /*6270*/  @!P1 IADD3 R2, P0, PT, R8, UR44, RZ ;  /* 0x0000002c08029c10 */ /* 0x000fe8000ff1e0ff */
[--C-:B------:R-:W-:Y:S02]  /*6280*/  @!P1 IADD3.X R3, PT, PT, R9, UR45, R6.reuse, P0, !PT ;  /* 0x0000002d09039c10 */ /* 0x100fe400087fe406 */
[----:B------:R-:W-:Y:S06]  /*6290*/  PRMT R6, RZ, 0x7610, R6 ;  /* 0x00007610ff067816 */ /* 0x000fec0000000006 */
[----:B------:R-:W2:Y:S02]  /*62a0*/  @!P1 LDG.E.U8 R6, desc[UR46][R2.64] ;  /* 0x0000002e02069981 */ /* 0x000ea4000c1e1100 */
[----:B--2---:R-:W-:Y:S05]  /*62b0*/  F2FP.F16.E4M3.UNPACK_B R2, R6 ;  /* 0x00000006ff02723e */ /* 0x004fea00020006ff */
[----:B------:R-:W-:Y:S07]  /*62c0*/  HADD2.F32 R2, -RZ, R2.H0_H0 ;  /* 0x20000002ff027230 */ /* 0x000fee0000004100 */
.L_x_114:
[----:B------:R1:W2:Y:S01]  /*62d0*/  @P6 SYNCS.PHASECHK.TRANS64.TRYWAIT P1, [R0+URZ+0xb0], R4 ;  /* 0x0000b004000065a7 */ /* 0x0002a200080211ff */
[C---:B------:R-:W-:Y:S01]  /*62e0*/  LEA R192, R139.reuse, UR49, 0x3 ;  /* 0x000000318bc07c11 */ /* 0x040fe2000f8e18ff */
[----:B------:R-:W-:Y:S01]  /*62f0*/  BSSY B1, `(.L_x_115) ;  /* 0x000003b000017945 */ /* 0x000fe20003800000 */
[----:B------:R-:W-:Y:S01]  /*6300*/  SEL R3, RZ, 0xffffffff, P3 ;  /* 0xffffffffff037807 */ /* 0x000fe20001800000 */
[----:B------:R-:W-:Y:S01]  /*6310*/  IMAD.MOV.U32 R196, RZ, RZ, 0x1 ;  /* 0x00000001ffc47424 */ /* 0x000fe200078e00ff */
[----:B------:R-:W-:Y:S01]  /*6320*/  CS2R R154, SRZ ;  /* 0x00000000009a7805 */ /* 0x000fe2000001ff00 */
[----:B------:R-:W-:Y:S01]  /*6330*/  IMAD R157, R139, 0x100, R156 ;  /* 0x000001008b9d7824 */ /* 0x000fe200078e029c */
[----:B------:R-:W-:Y:S02]  /*6340*/  @P4 SEL R3, R5, R3, !P2 ;  /* 0x0000000305034207 */ /* 0x000fe40005000000 */
[----:B------:R-:W-:Y:S02]  /*6350*/  CS2R R152, SRZ ;  /* 0x0000000000987805 */ /* 0x000fe4000001ff00 */
[----:B------:R-:W-:Y:S02]  /*6360*/  CS2R R150, SRZ ;  /* 0x0000000000967805 */ /* 0x000fe4000001ff00 */
[----:B------:R-:W-:Y:S02]  /*6370*/  CS2R R148, SRZ ;  /* 0x0000000000947805 */ /* 0x000fe4000001ff00 */
[----:B------:R-:W-:Y:S02]  /*6380*/  LOP3.LUT R3, R3, 0x1, RZ, 0xc0, !PT ;  /* 0x0000000103037812 */ /* 0x000fe400078ec0ff */
[----:B------:R-:W-:Y:S02]  /*6390*/  CS2R R146, SRZ ;  /* 0x0000000000927805 */ /* 0x000fe4000001ff00 */
[----:B------:R-:W-:Y:S02]  /*63a0*/  CS2R R144, SRZ ;  /* 0x0000000000907805 */ /* 0x000fe4000001ff00 */
[----:B------:R-:W-:Y:S02]  /*63b0*/  CS2R R142, SRZ ;  /* 0x00000000008e7805 */ /* 0x000fe4000001ff00 */
[----:B------:R-:W-:Y:S02]  /*63c0*/  ISETP.NE.U32.AND P5, PT, R3, 0x1, PT ;  /* 0x000000010300780c */ /* 0x000fe40003fa5070 */
[----:B------:R-:W-:Y:S02]  /*63d0*/  CS2R R140, SRZ ;  /* 0x00000000008c7805 */ /* 0x000fe4000001ff00 */
[----:B------:R-:W-:Y:S02]  /*63e0*/  P2R R197, PR, RZ, 0x20 ;  /* 0x00000020ffc57803 */ /* 0x000fe40000000000 */
[----:B-1----:R-:W-:Y:S04]  /*63f0*/  SHF.L.U32 R4, R183, 0x1f, RZ ;  /* 0x0000001fb7047819 */ /* 0x002fe800000006ff */
[----:B------:R1:W4:Y:S01]  /*6400*/  SYNCS.PHASECHK.TRANS64.TRYWAIT P0, [R192+URZ+0x120], R4 ;  /* 0x00012004c00075a7 */ /* 0x00032200080011ff */
[----:B--2---:R-:W-:Y:S01]  /*6410*/  @P6 SEL R196, RZ, 0x1, !P1 ;  /* 0x00000001ffc46807 */ /* 0x004fe20004800000 */
[----:B-1----:R-:W-:Y:S06]  /*6420*/  @!P6 BRA `(.L_x_116) ;  /* 0x00000000009ce947 */ /* 0x002fec0003800000 */
[----:B------:R-:W-:Y:S01]  /*6430*/  @P5 IMAD R8, R181, 0x2000, R186 ;  /* 0x00002000b5085824 */ /* 0x000fe200078e02ba */
[----:B------:R-:W-:Y:S01]  /*6440*/  ISETP.NE.AND P1, PT, R196, RZ, PT ;  /* 0x000000ffc400720c */ /* 0x000fe20003f25270 */
[----:B------:R-:W-:Y:S01]  /*6450*/  BSSY B0, `(.L_x_117) ;  /* 0x0000010000007945 */ /* 0x000fe20003800000 */
[----:B------:R-:W-:Y:S01]  /*6460*/  CS2R R142, SRZ ;  /* 0x00000000008e7805 */ /* 0x000fe2000001ff00 */
[--C-:B------:R-:W-:Y:S01]  /*6470*/  @P5 IMAD R7, R188, -0x10, R8.reuse ;  /* 0xfffffff0bc075824 */ /* 0x100fe200078e0208 */
[----:B------:R-:W-:Y:S01]  /*6480*/  CS2R R140, SRZ ;  /* 0x00000000008c7805 */ /* 0x000fe2000001ff00 */
[----:B------:R-:W-:Y:S01]  /*6490*/  @P5 IMAD R6, R187, -0x10, R8 ;  /* 0xfffffff0bb065824 */ /* 0x000fe200078e0208 */
[----:B------:R-:W-:Y:S01]  /*64a0*/  CS2R R150, SRZ ;  /* 0x0000000000967805 */ /* 0x000fe2000001ff00 */
[----:B------:R-:W-:Y:S01]  /*64b0*/  @P5 IMAD R5, R184, 0x10, R7 ;  /* 0x00000010b8055824 */ /* 0x000fe200078e0207 */
[----:B------:R-:W-:Y:S02]  /*64c0*/  CS2R R148, SRZ ;  /* 0x0000000000947805 */ /* 0x000fe4000001ff00 */
[----:B------:R-:W-:Y:S02]  /*64d0*/  CS2R R146, SRZ ;  /* 0x0000000000927805 */ /* 0x000fe4000001ff00 */
[----:B------:R-:W-:Y:S02]  /*64e0*/  CS2R R144, SRZ ;  /* 0x0000000000907805 */ /* 0x000fe4000001ff00 */
[----:B------:R-:W-:Y:S02]  /*64f0*/  CS2R R154, SRZ ;  /* 0x00000000009a7805 */ /* 0x000fe4000001ff00 */
[----:B------:R-:W-:Y:S01]  /*6500*/  CS2R R152, SRZ ;  /* 0x0000000000987805 */ /* 0x000fe2000001ff00 */
[----:B------:R-:W-:Y:S06]  /*6510*/  @P1 BRA `(.L_x_118) ;  /* 0x00000000000c1947 */ /* 0x000fec0003800000 */
[----:B------:R-:W-:Y:S04]  /*6520*/  SHF.L.U32 R3, R180, 0x1f, RZ ;  /* 0x0000001fb4037819 */ /* 0x000fe800000006ff */
[----:B------:R-:W1:Y:S02]  /*6530*/  SYNCS.PHASECHK.TRANS64.TRYWAIT P1, [R0+URZ+0xb0], R3 ;  /* 0x0000b003000075a7 */ /* 0x000e6400080211ff */
[----:B-1----:R-:W-:Y:S05]  /*6540*/  @!P1 BRA `(.L_x_119) ;  /* 0x0000006400349947 */ /* 0x002fea0003800000 */
.L_x_118:
[----:B------:R-:W-:Y:S05]  /*6550*/  BSYNC B0 ;  /* 0x0000000000007941 */ /* 0x000fea0003800000 */
.L_x_117:
[----:B------:R-:W-:Y:S01]  /*6560*/  ISETP.NE.AND P1, PT, R197, RZ, PT ;  /* 0x000000ffc500720c */ /* 0x000fe20003f25270 */
[----:B-1----:R-:W-:Y:S02]  /*6570*/  VIADD R3, R0, 0xd0 ;  /* 0x000000d000037836 */ /* 0x002fe40000000000 */
[----:B------:R-:W-:Y:S02]  /*6580*/  IMAD.U32 R0, RZ, RZ, UR37 ;  /* 0x00000025ff007e24 */ /* 0x000fe4000f8e00ff */
[----:B------:R-:W-:Y:S03]  /*6590*/  VIADD R181, R181, 0x1 ;  /* 0x00000001b5b57836 */ /* 0x000fe60000000000 */
[----:B------:R-:W-:Y:S05]  /*65a0*/  PRMT R0, R0, 0x654, R3 ;  /* 0x0000065400007816 */ /* 0x000fea0000000003 */
[----:B------:R1:W2:Y:S04]  /*65b0*/  @P1 LDS.128 R140, [R8] ;  /* 0x00000000088c1984 */ /* 0x0002a80000000c00 */
[----:B------:R1:W1:Y:S04]  /*65c0*/  @P1 LDS.128 R148, [R6+0x20] ;  /* 0x0000200006941984 */ /* 0x0002680000000c00 */
[----:B------:R1:W1:Y:S04]  /*65d0*/  @P1 LDS.128 R144, [R7+0x10] ;  /* 0x0000100007901984 */ /* 0x0002680000000c00 */
[----:B------:R1:W1:Y:S01]  /*65e0*/  @P1 LDS.128 R152, [R5+0x10] ;  /* 0x0000100005981984 */ /* 0x0002620000000c00 */
[C---:B------:R-:W-:Y:S01]  /*65f0*/  ISETP.NE.AND P1, PT, R181.reuse, 0x4, PT ;  /* 0x00000004b500780c */ /* 0x040fe20003f25270 */
[----:B------:R-:W-:Y:S01]  /*6600*/  @!PT LDS RZ, [RZ] ;  /* 0x00000000fffff984 */ /* 0x000fe20000000800 */
[----:B------:R-:W-:Y:S01]  /*6610*/  @!PT LDS RZ, [RZ] ;  /* 0x00000000fffff984 */ /* 0x000fe20000000800 */
[----:B------:R-:W-:Y:S01]  /*6620*/  @!PT LDS RZ, [RZ] ;  /* 0x00000000fffff984 */ /* 0x000fe20000000800 */
[----:B------:R-:W-:Y:S01]  /*6630*/  @!PT LDS RZ, [RZ] ;  /* 0x00000000fffff984 */ /* 0x000fe20000000800 */
[----:B------:R5:W-:Y:S06]  /*6640*/  MEMBAR.ALL.CTA ;  /* 0x0000000000007992 */ /* 0x000bec0000008000 */
[----:B-----5:R-:W5:Y:S01]  /*6650*/  FENCE.VIEW.ASYNC.S ;  /* 0x00000000000073c6 */ /* 0x020f620000000000 */
[----:B------:R-:W-:Y:S01]  /*6660*/  SEL R181, R181, RZ, P1 ;  /* 0x000000ffb5b57207 */ /* 0x000fe20000800000 */
[----:B-----5:R5:W-:Y:S02]  /*6670*/  SYNCS.ARRIVE.TRANS64.RED.A1T0 RZ, [R0+URZ], RZ ;  /* 0x000000ff00ff79a7 */ /* 0x020be400081004ff */
[----:B-----5:R-:W-:Y:S04]  /*6680*/  SEL R0, RZ, 0x1, P1 ;  /* 0x00000001ff007807 */ /* 0x020fe80000800000 */
[----:B--2---:R-:W-:Y:S02]  /*6690*/  LOP3.LUT R180, R180, R0, RZ, 0x3c, !PT ;  /* 0x00000000b4b47212 */ /* 0x004fe400078e3cff */
.L_x_116:
[----:B------:R-:W-:Y:S05]  /*66a0*/  BSYNC B1 ;  /* 0x0000000000017941 */ /* 0x000fea0003800000 */
.L_x_115:
[----:B------:R-:W-:Y:S04]  /*66b0*/  SHF.R.U32.HI R0, RZ, 0x15, R157 ;  /* 0x00000015ff007819 */ /* 0x000fe8000001169d */
[----:B------:R-:W-:Y:S01]  /*66c0*/  LOP3.LUT P1, RZ, R0, 0x3, R172, 0x48, !PT ;  /* 0x0000000300ff7812 */ /* 0x000fe200078248ac */
[----:B------:R-:W-:Y:S01]  /*66d0*/  @!UPT UIADD3 URZ, UPT, UPT, URZ, URZ, URZ ;  /* 0x000000fffffff290 */ /* 0x000fe2000fffe0ff */
[----:B----4-:R-:W-:Y:S11]  /*66e0*/  @P0 BRA `(.L_x_120) ;  /* 0x0000000000080947 */ /* 0x010ff60003800000 */
[----:B------:R-:W2:Y:S02]  /*66f0*/  SYNCS.PHASECHK.TRANS64.TRYWAIT P0, [R192+URZ+0x120], R4 ;  /* 0x00012004c00075a7 */ /* 0x000ea400080011ff */
[----:B--2---:R-:W-:Y:S05]  /*6700*/  @!P0 BRA `(.L_x_121) ;  /* 0x0000006000d88947 */ /* 0x004fea0003800000 */
.L_x_120:
[----:B------:R-:W-:Y:S04]  /*6710*/  BSSY.RECONVERGENT B6, `(.L_x_122) ;  /* 0x0000012000067945 */ /* 0x000fe80003800200 */
[----:B------:R-:W-:Y:S05]  /*6720*/  @!P1 BRA `(.L_x_123) ;  /* 0x0000000000409947 */ /* 0x000fea0003800000 */
[----:B------:R-:W4:Y:S01]  /*6730*/  LDCU.64 UR8, c[0x4][0x78] ;  /* 0x01000f00ff0877ac */ /* 0x000f220008000a00 */
[----:B------:R-:W-:Y:S01]  /*6740*/  MOV R15, 0x0 ;  /* 0x00000000000f7802 */ /* 0x000fe20000000f00 */
[----:B------:R-:W-:Y:S02]  /*6750*/  HFMA2 R12, -RZ, RZ, 0, 5.9604644775390625e-08 ;  /* 0x00000001ff0c7431 */ /* 0x000fe400000001ff */
[----:B-1----:R-:W-:Y:S02]  /*6760*/  IMAD.MOV.U32 R8, RZ, RZ, 0x192 ;  /* 0x00000192ff087424 */ /* 0x002fe400078e00ff */
[----:B------:R-:W-:Y:S01]  /*6770*/  IMAD.MOV.U32 R13, RZ, RZ, RZ ;  /* 0x000000ffff0d7224 */ /* 0x000fe200078e00ff */
[----:B------:R-:W1:Y:S01]  /*6780*/  LDCU.64 UR6, c[0x4][0x80] ;  /* 0x01001000ff0677ac */ /* 0x000e620008000a00 */
[----:B------:R-:W3:Y:S01]  /*6790*/  LDC.64 R14, c[0x4][R15] ;  /* 0x010000000f0e7b82 */ /* 0x000ee20000000a00 */
[----:B------:R-:W5:Y:S01]  /*67a0*/  LDCU.64 UR4, c[0x4][0x18] ;  /* 0x01000300ff0477ac */ /* 0x000f620008000a00 */
[----:B----4-:R-:W-:Y:S01]  /*67b0*/  MOV R5, UR9 ;  /* 0x0000000900057c02 */ /* 0x010fe20008000f00 */
[----:B--2---:R-:W-:Y:S01]  /*67c0*/  IMAD.U32 R4, RZ, RZ, UR8 ;  /* 0x00000008ff047e24 */ /* 0x004fe2000f8e00ff */
[----:B-1----:R-:W-:Y:S01]  /*67d0*/  MOV R7, UR7 ;  /* 0x0000000700077c02 */ /* 0x002fe20008000f00 */
[----:B------:R-:W-:Y:S01]  /*67e0*/  IMAD.U32 R6, RZ, RZ, UR6 ;  /* 0x00000006ff067e24 */ /* 0x000fe2000f8e00ff */
[----:B-----5:R-:W-:Y:S01]  /*67f0*/  MOV R11, UR5 ;  /* 0x00000005000b7c02 */ /* 0x020fe20008000f00 */
[----:B------:R-:W-:Y:S02]  /*6800*/  IMAD.U32 R10, RZ, RZ, UR4 ;  /* 0x00000004ff0a7e24 */ /* 0x000fe4000f8e00ff */
[----:B------:R-:W-:Y:S07]  /*6810*/  LEPC R20, `(.L_x_123) ;  /* 0x000000001014794e */ /* 0x000fee0000000000 */
[----:B---3--:R-:W-:Y:S05]  /*6820*/  CALL.ABS.NOINC R14 ;  /* 0x000000000e007343 */ /* 0x008fea0003c00000 */
.L_x_123:
[----:B------:R-:W-:Y:S05]  /*6830*/  BSYNC.RECONVERGENT B6 ;  /* 0x0000000000067941 */ /* 0x000fea0003800200 */
.L_x_122:
[----:B--2---:R-:W-:Y:S01]  /*6840*/  F2FP.F16.E4M3.UNPACK_B R4, R141.H1 ;  /* 0x0000008dff04723e */ /* 0x004fe200030006ff */
[----:B------:R-:W-:Y:S05]  /*6850*/  WARPSYNC.ALL ;  /* 0x0000000000007948 */ /* 0x000fea0003800000 */
[----:B------:R-:W-:Y:S01]  /*6860*/  R2UR UR4, R157 ;  /* 0x000000009d0472ca */ /* 0x000fe200000e0000 */
[--C-:B------:R-:W-:Y:S01]  /*6870*/  HADD2.F32 R85, -RZ, R4.reuse.H0_H0 ;  /* 0x20000004ff557230 */ /* 0x100fe20000004100 */
[-C--:B------:R-:W-:Y:S01]  /*6880*/  F2FP.F16.E4M3.UNPACK_B R0, R140.reuse.H1 ;  /* 0x0000008cff00723e */ /* 0x080fe200030006ff */
[----:B------:R-:W-:Y:S01]  /*6890*/  HADD2.F32 R86, -RZ, R4.H1_H1 ;  /* 0x30000004ff567230 */ /* 0x000fe20000004100 */
[----:B------:R-:W-:Y:S01]  /*68a0*/  F2FP.F16.E4M3.UNPACK_B R4, R143.H1 ;  /* 0x0000008fff04723e */ /* 0x000fe200030006ff */
[----:B------:R-:W-:Y:S01]  /*68b0*/  BSSY.RECONVERGENT B0, `(.L_x_124) ;  /* 0x000011d000007945 */ /* 0x000fe20003800200 */
[----:B------:R-:W-:Y:S01]  /*68c0*/  F2FP.F16.E4M3.UNPACK_B R3, R140 ;  /* 0x0000008cff03723e */ /* 0x000fe200020006ff */
[--C-:B------:R-:W-:Y:S01]  /*68d0*/  HADD2.F32 R81, -RZ, R0.reuse.H0_H0 ;  /* 0x20000000ff517230 */ /* 0x100fe20000004100 */
[----:B-1----:R-:W-:Y:S01]  /*68e0*/  F2FP.F16.E4M3.UNPACK_B R126, R151.H1 ;  /* 0x00000097ff7e723e */ /* 0x002fe200030006ff */
[----:B------:R-:W-:Y:S01]  /*68f0*/  HADD2.F32 R82, -RZ, R0.H1_H1 ;  /* 0x30000000ff527230 */ /* 0x000fe20000004100 */
[-C--:B------:R-:W-:Y:S01]  /*6900*/  F2FP.F16.E4M3.UNPACK_B R0, R142.reuse ;  /* 0x0000008eff00723e */ /* 0x080fe200020006ff */
[--C-:B------:R-:W-:Y:S01]  /*6910*/  HADD2.F32 R78, -RZ, R3.reuse.H0_H0 ;  /* 0x20000003ff4e7230 */ /* 0x100fe20000004100 */
[----:B------:R-:W-:Y:S01]  /*6920*/  F2FP.F16.E4M3.UNPACK_B R134, R153.H1 ;  /* 0x00000099ff86723e */ /* 0x000fe200030006ff */
[----:B------:R-:W-:Y:S01]  /*6930*/  HADD2.F32 R80, -RZ, R3.H1_H1 ;  /* 0x30000003ff507230 */ /* 0x000fe20000004100 */
[----:B------:R-:W-:Y:S01]  /*6940*/  F2FP.F16.E4M3.UNPACK_B R3, R141 ;  /* 0x0000008dff03723e */ /* 0x000fe200020006ff */
[--C-:B------:R-:W-:Y:S01]  /*6950*/  HADD2.F32 R87, -RZ, R0.reuse.H0_H0 ;  /* 0x20000000ff577230 */ /* 0x100fe20000004100 */
[----:B------:R-:W-:Y:S01]  /*6960*/  ISETP.NE.AND P0, PT, R190, RZ, PT ;  /* 0x000000ffbe00720c */ /* 0x000fe20003f05270 */
[----:B------:R-:W-:Y:S01]  /*6970*/  HADD2.F32 R88, -RZ, R0.H1_H1 ;  /* 0x30000000ff587230 */ /* 0x000fe20000004100 */
[----:B------:R-:W-:Y:S01]  /*6980*/  F2FP.F16.E4M3.UNPACK_B R0, R143 ;  /* 0x0000008fff00723e */ /* 0x000fe200020006ff */
[--C-:B------:R-:W-:Y:S01]  /*6990*/  HADD2.F32 R84, -RZ, R3.reuse.H1_H1 ;  /* 0x30000003ff547230 */ /* 0x100fe20000004100 */
[----:B------:R-:W-:Y:S01]  /*69a0*/  ISETP.NE.AND P6, PT, R198, RZ, PT ;  /* 0x000000ffc600720c */ /* 0x000fe20003fc5270 */
[----:B------:R-:W-:Y:S01]  /*69b0*/  HADD2.F32 R83, -RZ, R3.H0_H0 ;  /* 0x20000003ff537230 */ /* 0x000fe20000004100 */
[----:B------:R-:W-:Y:S01]  /*69c0*/  F2FP.F16.E4M3.UNPACK_B R3, R142.H1 ;  /* 0x0000008eff03723e */ /* 0x000fe200030006ff */
[--C-:B------:R-:W-:Y:S02]  /*69d0*/  HADD2.F32 R91, -RZ, R0.reuse.H0_H0 ;  /* 0x20000000ff5b7230 */ /* 0x100fe40000004100 */
[----:B------:R-:W-:Y:S01]  /*69e0*/  HADD2.F32 R92, -RZ, R0.H1_H1 ;  /* 0x30000000ff5c7230 */ /* 0x000fe20000004100 */
[-C--:B------:R-:W-:Y:S01]  /*69f0*/  F2FP.F16.E4M3.UNPACK_B R0, R144.reuse.H1 ;  /* 0x00000090ff00723e */ /* 0x080fe200030006ff */
[--C-:B------:R-:W-:Y:S02]  /*6a00*/  HADD2.F32 R89, -RZ, R3.reuse.H0_H0 ;  /* 0x20000003ff597230 */ /* 0x100fe40000004100 */
[----:B------:R-:W-:Y:S01]  /*6a10*/  HADD2.F32 R90, -RZ, R3.H1_H1 ;  /* 0x30000003ff5a7230 */ /* 0x000fe20000004100 */
[----:B------:R-:W-:Y:S01]  /*6a20*/  F2FP.F16.E4M3.UNPACK_B R3, R144 ;  /* 0x00000090ff03723e */ /* 0x000fe200020006ff */
[--C-:B------:R-:W-:Y:S02]  /*6a30*/  HADD2.F32 R97, -RZ, R0.reuse.H0_H0 ;  /* 0x20000000ff617230 */ /* 0x100fe40000004100 */
[----:B------:R-:W-:Y:S01]  /*6a40*/  HADD2.F32 R98, -RZ, R0.H1_H1 ;  /* 0x30000000ff627230 */ /* 0x000fe20000004100 */
[----:B------:R-:W-:Y:S01]  /*6a50*/  F2FP.F16.E4M3.UNPACK_B R0, R146 ;  /* 0x00000092ff00723e */ /* 0x000fe200020006ff */
[--C-:B------:R-:W-:Y:S02]  /*6a60*/  HADD2.F32 R93, -RZ, R4.reuse.H0_H0 ;  /* 0x20000004ff5d7230 */ /* 0x100fe40000004100 */
[----:B------:R-:W-:Y:S01]  /*6a70*/  HADD2.F32 R94, -RZ, R4.H1_H1 ;  /* 0x30000004ff5e7230 */ /* 0x000fe20000004100 */
[----:B------:R-:W-:Y:S01]  /*6a80*/  F2FP.F16.E4M3.UNPACK_B R4, R145.H1 ;  /* 0x00000091ff04723e */ /* 0x000fe200030006ff */
        /* <DEDUP_REMOVED lines=25> */
[----:B------:R-:W-:Y:S02]  /*6c20*/  HADD2.F32 R118, -RZ, R4.H1_H1 ;  /* 0x30000004ff767230 */ /* 0x000fe40000004100 */
[--C-:B------:R-:W-:Y:S01]  /*6c30*/  HADD2.F32 R115, -RZ, R0.reuse.H0_H0 ;  /* 0x20000000ff737230 */ /* 0x100fe20000004100 */
[----:B------:R-:W3:Y:S01]  /*6c40*/  LDTM.x64 R4, tmem[UR4] ;  /* 0x00000004000479ee */ /* 0x000ee20008340000 */
[----:B------:R-:W-:Y:S01]  /*6c50*/  HADD2.F32 R116, -RZ, R0.H1_H1 ;  /* 0x30000000ff747230 */ /* 0x000fe20000004100 */
[-C--:B------:R-:W-:Y:S01]  /*6c60*/  F2FP.F16.E4M3.UNPACK_B R0, R150.reuse.H1 ;  /* 0x00000096ff00723e */ /* 0x080fe200030006ff */
[--C-:B------:R-:W-:Y:S02]  /*6c70*/  HADD2.F32 R111, -RZ, R3.reuse.H0_H0 ;  /* 0x20000003ff6f7230 */ /* 0x100fe40000004100 */
[----:B------:R-:W-:Y:S01]  /*6c80*/  HADD2.F32 R112, -RZ, R3.H1_H1 ;  /* 0x30000003ff707230 */ /* 0x000fe20000004100 */
[----:B------:R-:W-:Y:S01]  /*6c90*/  F2FP.F16.E4M3.UNPACK_B R3, R150 ;  /* 0x00000096ff03723e */ /* 0x000fe200020006ff */
[--C-:B------:R-:W-:Y:S02]  /*6ca0*/  HADD2.F32 R121, -RZ, R0.reuse.H0_H0 ;  /* 0x20000000ff797230 */ /* 0x100fe40000004100 */
[----:B------:R-:W-:Y:S01]  /*6cb0*/  HADD2.F32 R122, -RZ, R0.H1_H1 ;  /* 0x30000000ff7a7230 */ /* 0x000fe20000004100 */
[-C--:B------:R-:W-:Y:S01]  /*6cc0*/  F2FP.F16.E4M3.UNPACK_B R0, R152.reuse ;  /* 0x00000098ff00723e */ /* 0x080fe200020006ff */
        /* <DEDUP_REMOVED lines=15> */
[--C-:B------:R-:W-:Y:S02]  /*6dc0*/  HADD2.F32 R138, -RZ, R0.reuse.H1_H1 ;  /* 0x30000000ff8a7230 */ /* 0x100fe40000004100 */
[----:B------:R-:W-:Y:S02]  /*6dd0*/  HADD2.F32 R137, -RZ, R0.H0_H0 ;  /* 0x20000000ff897230 */ /* 0x000fe40000004100 */
[C-C-:B---3--:R-:W-:Y:S01]  /*6de0*/  FFMA R0, R77.reuse, R4, R2.reuse ;  /* 0x000000044d007223 */ /* 0x148fe20000000002 */
[--C-:B------:R-:W-:Y:S02]  /*6df0*/  HADD2.F32 R135, -RZ, R3.reuse.H0_H0 ;  /* 0x20000003ff877230 */ /* 0x100fe40000004100 */
[----:B------:R-:W-:Y:S02]  /*6e00*/  HADD2.F32 R136, -RZ, R3.H1_H1 ;  /* 0x30000003ff887230 */ /* 0x000fe40000004100 */
[C-C-:B------:R-:W-:Y:S01]  /*6e10*/  FFMA R3, R77.reuse, R5, R2.reuse ;  /* 0x000000054d037223 */ /* 0x140fe20000000002 */
        /* <DEDUP_REMOVED lines=60> */
[----:B------:R-:W-:Y:S01]  /*71e0*/  F2FP.F16.E4M3.UNPACK_B R65, R155 ;  /* 0x0000009bff41723e */ /* 0x000fe200020006ff */
[C-C-:B------:R-:W-:Y:S01]  /*71f0*/  FFMA R66, R77.reuse, R66, R2.reuse ;  /* 0x000000424d427223 */ /* 0x140fe20000000002 */
[----:B------:R-:W-:Y:S01]  /*7200*/  FFMA R67, R77, R67, R2 ;  /* 0x000000434d437223 */ /* 0x000fe20000000002 */
[C---:B------:R-:W-:Y:S01]  /*7210*/  FFMA R0, R79.reuse, R78, R0 ;  /* 0x0000004e4f007223 */ /* 0x040fe20000000000 */
[C---:B------:R-:W-:Y:S01]  /*7220*/  FFMA R3, R79.reuse, R80, R3 ;  /* 0x000000504f037223 */ /* 0x040fe20000000003 */
[----:B------:R-:W-:Y:S01]  /*7230*/  F2FP.F16.E4M3.UNPACK_B R80, R155.H1 ;  /* 0x0000009bff50723e */ /* 0x000fe200030006ff */
[C---:B------:R-:W-:Y:S01]  /*7240*/  FFMA R6, R79.reuse, R81, R6 ;  /* 0x000000514f067223 */ /* 0x040fe20000000006 */
[C---:B------:R-:W-:Y:S01]  /*7250*/  FFMA R7, R79.reuse, R82, R7 ;  /* 0x000000524f077223 */ /* 0x040fe20000000007 */
[C---:B------:R-:W-:Y:S01]  /*7260*/  FFMA R4, R79.reuse, R83, R4 ;  /* 0x000000534f047223 */ /* 0x040fe20000000004 */
[C---:B------:R-:W-:Y:S01]  /*7270*/  FFMA R5, R79.reuse, R84, R5 ;  /* 0x000000544f057223 */ /* 0x040fe20000000005 */
[C---:B------:R-:W-:Y:S01]  /*7280*/  FFMA R10, R79.reuse, R85, R10 ;  /* 0x000000554f0a7223 */ /* 0x040fe2000000000a */
[----:B------:R-:W-:Y:S01]  /*7290*/  FFMA R11, R79, R86, R11 ;  /* 0x000000564f0b7223 */ /* 0x000fe2000000000b */
[----:B------:R-:W-:Y:S01]  /*72a0*/  F2FP.SATFINITE.E4M3.F32.PACK_AB_MERGE_C R6, R7, R6, RZ ;  /* 0x000000060706723e */ /* 0x000fe200048070ff */
[C---:B------:R-:W-:Y:S01]  /*72b0*/  FFMA R8, R79.reuse, R87, R8 ;  /* 0x000000574f087223 */ /* 0x040fe20000000008 */
[C---:B------:R-:W-:Y:S01]  /*72c0*/  FFMA R9, R79.reuse, R88, R9 ;  /* 0x000000584f097223 */ /* 0x040fe20000000009 */
[----:B------:R-:W-:Y:S01]  /*72d0*/  FFMA R14, R79, R89, R14 ;  /* 0x000000594f0e7223 */ /* 0x000fe2000000000e */
[----:B------:R-:W-:Y:S01]  /*72e0*/  F2FP.SATFINITE.E4M3.F32.PACK_AB_MERGE_C R10, R11, R10, RZ ;  /* 0x0000000a0b0a723e */ /* 0x000fe200048070ff */
[----:B------:R-:W-:Y:S01]  /*72f0*/  FFMA R15, R79, R90, R15 ;  /* 0x0000005a4f0f7223 */ /* 0x000fe2000000000f */
[----:B------:R-:W-:Y:S01]  /*7300*/  F2FP.SATFINITE.E4M3.F32.PACK_AB_MERGE_C R84, R3, R0, R6 ;  /* 0x000000000354723e */ /* 0x000fe20004807006 */
[----:B------:R-:W-:Y:S01]  /*7310*/  FFMA R12, R79, R91, R12 ;  /* 0x0000005b4f0c7223 */ /* 0x000fe2000000000c */
[----:B------:R-:W-:Y:S01]  /*7320*/  F2FP.SATFINITE.E4M3.F32.PACK_AB_MERGE_C R85, R5, R4, R10 ;  /* 0x000000040555723e */ /* 0x000fe2000480700a */
[----:B------:R-:W-:Y:S01]  /*7330*/  FFMA R13, R79, R92, R13 ;  /* 0x0000005c4f0d7223 */ /* 0x000fe2000000000d */
[----:B------:R-:W-:Y:S01]  /*7340*/  F2FP.SATFINITE.E4M3.F32.PACK_AB_MERGE_C R14, R15, R14, RZ ;  /* 0x0000000e0f0e723e */ /* 0x000fe200048070ff */
[----:B------:R-:W-:Y:S01]  /*7350*/  FFMA R18, R79, R93, R18 ;  /* 0x0000005d4f127223 */ /* 0x000fe20000000012 */
[----:B------:R-:W-:Y:S01]  /*7360*/  LEA R0, R181, UR49, 0x3 ;  /* 0x00000031b5007c11 */ /* 0x000fe2000f8e18ff */
[----:B------:R-:W-:Y:S01]  /*7370*/  FFMA R19, R79, R94, R19 ;  /* 0x0000005e4f137223 */ /* 0x000fe20000000013 */
[----:B------:R-:W-:Y:S01]  /*7380*/  F2FP.SATFINITE.E4M3.F32.PACK_AB_MERGE_C R86, R9, R8, R14 ;  /* 0x000000080956723e */ /* 0x000fe2000480700e */
[C---:B------:R-:W-:Y:S01]  /*7390*/  FFMA R16, R79.reuse, R95, R16 ;  /* 0x0000005f4f107223 */ /* 0x040fe20000000010 */
[----:B------:R-:W-:Y:S01]  /*73a0*/  @P6 SHF.L.U32 R3, R180, 0x1f, RZ ;  /* 0x0000001fb4036819 */ /* 0x000fe200000006ff */
[----:B------:R-:W-:Y:S01]  /*73b0*/  FFMA R17, R79, R96, R17 ;  /* 0x000000604f117223 */ /* 0x000fe20000000011 */
[----:B------:R-:W-:Y:S01]  /*73c0*/  F2FP.SATFINITE.E4M3.F32.PACK_AB_MERGE_C R18, R19, R18, RZ ;  /* 0x000000121312723e */ /* 0x000fe200048070ff */
[C---:B------:R-:W-:Y:S01]  /*73d0*/  FFMA R22, R79.reuse, R97, R22 ;  /* 0x000000614f167223 */ /* 0x040fe20000000016 */
[C---:B------:R-:W-:Y:S01]  /*73e0*/  FFMA R23, R79.reuse, R98, R23 ;  /* 0x000000624f177223 */ /* 0x040fe20000000017 */
[----:B------:R-:W-:Y:S01]  /*73f0*/  FFMA R20, R79, R99, R20 ;  /* 0x000000634f147223 */ /* 0x000fe20000000014 */
[----:B------:R-:W-:Y:S01]  /*7400*/  F2FP.SATFINITE.E4M3.F32.PACK_AB_MERGE_C R87, R13, R12, R18 ;  /* 0x0000000c0d57723e */ /* 0x000fe20004807012 */
[C---:B------:R-:W-:Y:S01]  /*7410*/  FFMA R21, R79.reuse, R100, R21 ;  /* 0x000000644f157223 */ /* 0x040fe20000000015 */
[----:B------:R-:W-:Y:S01]  /*7420*/  FFMA R26, R79, R101, R26 ;  /* 0x000000654f1a7223 */ /* 0x000fe2000000001a */
[----:B------:R-:W-:Y:S01]  /*7430*/  F2FP.SATFINITE.E4M3.F32.PACK_AB_MERGE_C R22, R23, R22, RZ ;  /* 0x000000161716723e */ /* 0x000fe200048070ff */
[C---:B------:R-:W-:Y:S01]  /*7440*/  FFMA R27, R79.reuse, R102, R27 ;  /* 0x000000664f1b7223 */ /* 0x040fe2000000001b */
[C---:B------:R-:W-:Y:S01]  /*7450*/  FFMA R24, R79.reuse, R103, R24 ;  /* 0x000000674f187223 */ /* 0x040fe20000000018 */
[----:B------:R-:W-:Y:S01]  /*7460*/  FFMA R25, R79, R104, R25 ;  /* 0x000000684f197223 */ /* 0x000fe20000000019 */
[----:B------:R-:W-:Y:S01]  /*7470*/  F2FP.SATFINITE.E4M3.F32.PACK_AB_MERGE_C R16, R17, R16, R22 ;  /* 0x000000101110723e */ /* 0x000fe20004807016 */
        /* <DEDUP_REMOVED lines=18> */
[----:B------:R1:W-:Y:S01]  /*75a0*/  STS.128 [R171+UR49+0x8200], R84 ;  /* 0x00820054ab007988 */ /* 0x0003e20008000c31 */
[----:B------:R-:W-:Y:S01]  /*75b0*/  F2FP.SATFINITE.E4M3.F32.PACK_AB_MERGE_C R38, R39, R38, RZ ;  /* 0x000000262726723e */ /* 0x000fe200048070ff */
[C---:B------:R-:W-:Y:S01]  /*75c0*/  FFMA R42, R79.reuse, R117, R42 ;  /* 0x000000754f2a7223 */ /* 0x040fe2000000002a */
[C---:B------:R-:W-:Y:S01]  /*75d0*/  FFMA R43, R79.reuse, R118, R43 ;  /* 0x000000764f2b7223 */ /* 0x040fe2000000002b */
[----:B------:R-:W-:Y:S01]  /*75e0*/  FFMA R40, R79, R119, R40 ;  /* 0x000000774f287223 */ /* 0x000fe20000000028 */
[----:B------:R-:W-:Y:S01]  /*75f0*/  F2FP.SATFINITE.E4M3.F32.PACK_AB_MERGE_C R32, R33, R32, R38 ;  /* 0x000000202120723e */ /* 0x000fe20004807026 */
[----:B------:R-:W-:Y:S01]  /*7600*/  FFMA R41, R79, R120, R41 ;  /* 0x000000784f297223 */ /* 0x000fe20000000029 */
[--C-:B------:R-:W-:Y:S01]  /*7610*/  HADD2.F32 R125, -RZ, R126.reuse.H0_H0 ;  /* 0x2000007eff7d7230 */ /* 0x100fe20000004100 */
[----:B------:R-:W-:Y:S01]  /*7620*/  F2FP.SATFINITE.E4M3.F32.PACK_AB_MERGE_C R42, R43, R42, RZ ;  /* 0x0000002a2b2a723e */ /* 0x000fe200048070ff */
[C---:B------:R-:W-:Y:S01]  /*7630*/  FFMA R46, R79.reuse, R121, R46 ;  /* 0x000000794f2e7223 */ /* 0x040fe2000000002e */
[----:B------:R-:W-:Y:S02]  /*7640*/  HADD2.F32 R126, -RZ, R126.H1_H1 ;  /* 0x3000007eff7e7230 */ /* 0x000fe40000004100 */
[----:B------:R-:W-:Y:S01]  /*7650*/  FFMA R47, R79, R122, R47 ;  /* 0x0000007a4f2f7223 */ /* 0x000fe2000000002f */
[----:B------:R-:W-:Y:S01]  /*7660*/  F2FP.SATFINITE.E4M3.F32.PACK_AB_MERGE_C R33, R37, R36, R42 ;  /* 0x000000242521723e */ /* 0x000fe2000480702a */
[C---:B------:R-:W-:Y:S01]  /*7670*/  FFMA R44, R79.reuse, R123, R44 ;  /* 0x0000007b4f2c7223 */ /* 0x040fe2000000002c */
[C---:B------:R-:W-:Y:S01]  /*7680*/  FFMA R45, R79.reuse, R124, R45 ;  /* 0x0000007c4f2d7223 */ /* 0x040fe2000000002d */
[C---:B------:R-:W-:Y:S01]  /*7690*/  FFMA R50, R79.reuse, R125, R50 ;  /* 0x0000007d4f327223 */ /* 0x040fe20000000032 */
[C---:B------:R-:W-:Y:S01]  /*76a0*/  FFMA R51, R79.reuse, R126, R51 ;  /* 0x0000007e4f337223 */ /* 0x040fe20000000033 */
[C---:B------:R-:W-:Y:S01]  /*76b0*/  FFMA R48, R79.reuse, R127, R48 ;  /* 0x0000007f4f307223 */ /* 0x040fe20000000030 */
[C---:B------:R-:W-:Y:S01]  /*76c0*/  FFMA R49, R79.reuse, R128, R49 ;  /* 0x000000804f317223 */ /* 0x040fe20000000031 */
[--C-:B------:R-:W-:Y:S02]  /*76d0*/  HADD2.F32 R133, -RZ, R134.reuse.H0_H0 ;  /* 0x20000086ff857230 */ /* 0x100fe40000004100 */
[C---:B------:R-:W-:Y:S01]  /*76e0*/  FFMA R54, R79.reuse, R129, R54 ;  /* 0x000000814f367223 */ /* 0x040fe20000000036 */
[----:B------:R-:W-:Y:S02]  /*76f0*/  HADD2.F32 R134, -RZ, R134.H1_H1 ;  /* 0x30000086ff867230 */ /* 0x000fe40000004100 */
[C---:B------:R-:W-:Y:S01]  /*7700*/  FFMA R55, R79.reuse, R130, R55 ;  /* 0x000000824f377223 */ /* 0x040fe20000000037 */
[C---:B------:R-:W-:Y:S01]  /*7710*/  FFMA R52, R79.reuse, R131, R52 ;  /* 0x000000834f347223 */ /* 0x040fe20000000034 */
[C---:B------:R-:W-:Y:S01]  /*7720*/  FFMA R53, R79.reuse, R132, R53 ;  /* 0x000000844f357223 */ /* 0x040fe20000000035 */
[C---:B------:R-:W-:Y:S01]  /*7730*/  FFMA R58, R79.reuse, R133, R58 ;  /* 0x000000854f3a7223 */ /* 0x040fe2000000003a */
[C---:B------:R-:W-:Y:S01]  /*7740*/  FFMA R59, R79.reuse, R134, R59 ;  /* 0x000000864f3b7223 */ /* 0x040fe2000000003b */
[C---:B------:R-:W-:Y:S01]  /*7750*/  FFMA R56, R79.reuse, R135, R56 ;  /* 0x000000874f387223 */ /* 0x040fe20000000038 */
[----:B------:R-:W-:Y:S01]  /*7760*/  SHF.L.U32 R135, R176, 0x4, RZ ;  /* 0x00000004b0877819 */ /* 0x000fe200000006ff */
[C---:B------:R-:W-:Y:S01]  /*7770*/  FFMA R57, R79.reuse, R136, R57 ;  /* 0x000000884f397223 */ /* 0x040fe20000000039 */
[C---:B------:R-:W-:Y:S01]  /*7780*/  FFMA R62, R79.reuse, R137, R62 ;  /* 0x000000894f3e7223 */ /* 0x040fe2000000003e */
[----:B------:R-:W-:Y:S01]  /*7790*/  FFMA R63, R79, R138, R63 ;  /* 0x0000008a4f3f7223 */ /* 0x000fe2000000003f */
[--C-:B------:R-:W-:Y:S01]  /*77a0*/  HADD2.F32 R64, -RZ, R65.reuse.H0_H0 ;  /* 0x20000041ff407230 */ /* 0x100fe20000004100 */
[C---:B------:R-:W-:Y:S01]  /*77b0*/  IADD3 R138, PT, PT, R186.reuse, R135, RZ ;  /* 0x00000087ba8a7210 */ /* 0x040fe20007ffe0ff */
[----:B------:R-:W-:Y:S01]  /*77c0*/  HADD2.F32 R65, -RZ, R65.H1_H1 ;  /* 0x30000041ff417230 */ /* 0x000fe20000004100 */
[----:B------:R-:W-:Y:S01]  /*77d0*/  F2FP.SATFINITE.E4M3.F32.PACK_AB_MERGE_C R34, R47, R46, RZ ;  /* 0x0000002e2f22723e */ /* 0x000fe200048070ff */
[--C-:B------:R-:W-:Y:S01]  /*77e0*/  HADD2.F32 R78, -RZ, R80.reuse.H0_H0 ;  /* 0x20000050ff4e7230 */ /* 0x100fe20000004100 */
[----:B------:R-:W-:Y:S01]  /*77f0*/  F2FP.SATFINITE.E4M3.F32.PACK_AB_MERGE_C R35, R51, R50, RZ ;  /* 0x000000323323723e */ /* 0x000fe200048070ff */
[----:B------:R1:W-:Y:S01]  /*7800*/  STS.128 [R138+0x8010], R16 ;  /* 0x008010108a007388 */ /* 0x0003e20000000c00 */
[----:B------:R-:W-:Y:S02]  /*7810*/  HADD2.F32 R80, -RZ, R80.H1_H1 ;  /* 0x30000050ff507230 */ /* 0x000fe40000004100 */
[----:B------:R-:W-:Y:S01]  /*7820*/  FFMA R60, R79, R64, R60 ;  /* 0x000000404f3c7223 */ /* 0x000fe2000000003c */
[----:B------:R-:W-:Y:S01]  /*7830*/  SHF.L.U32 R137, R175, 0x4, RZ ;  /* 0x00000004af897819 */ /* 0x000fe200000006ff */
[C---:B------:R-:W-:Y:S01]  /*7840*/  FFMA R61, R79.reuse, R65, R61 ;  /* 0x000000414f3d7223 */ /* 0x040fe2000000003d */
[C---:B------:R-:W-:Y:S01]  /*7850*/  FFMA R66, R79.reuse, R78, R66 ;  /* 0x0000004e4f427223 */ /* 0x040fe20000000042 */
[----:B------:R-:W-:Y:S01]  /*7860*/  FFMA R67, R79, R80, R67 ;  /* 0x000000504f437223 */ /* 0x000fe20000000043 */
[----:B------:R-:W-:Y:S02]  /*7870*/  F2FP.SATFINITE.E4M3.F32.PACK_AB_MERGE_C R34, R41, R40, R34 ;  /* 0x000000282922723e */ /* 0x000fe40004807022 */
[----:B------:R-:W-:Y:S02]  /*7880*/  F2FP.SATFINITE.E4M3.F32.PACK_AB_MERGE_C R35, R45, R44, R35 ;  /* 0x0000002c2d23723e */ /* 0x000fe40004807023 */
[----:B------:R-:W-:Y:S02]  /*7890*/  IADD3 R195, PT, PT, R186, R137, RZ ;  /* 0x00000089bac37210 */ /* 0x000fe40007ffe0ff */
[----:B------:R-:W-:Y:S02]  /*78a0*/  F2FP.SATFINITE.E4M3.F32.PACK_AB_MERGE_C R54, R55, R54, RZ ;  /* 0x000000363736723e */ /* 0x000fe400048070ff */
[----:B------:R-:W-:Y:S01]  /*78b0*/  F2FP.SATFINITE.E4M3.F32.PACK_AB_MERGE_C R58, R59, R58, RZ ;  /* 0x0000003a3b3a723e */ /* 0x000fe200048070ff */
[----:B------:R1:W-:Y:S01]  /*78c0*/  STS.128 [R195+0x8020], R32 ;  /* 0x00802020c3007388 */ /* 0x0003e20000000c00 */
[----:B------:R-:W-:Y:S02]  /*78d0*/  F2FP.SATFINITE.E4M3.F32.PACK_AB_MERGE_C R50, R63, R62, RZ ;  /* 0x0000003e3f32723e */ /* 0x000fe400048070ff */
[----:B------:R-:W-:Y:S02]  /*78e0*/  F2FP.SATFINITE.E4M3.F32.PACK_AB_MERGE_C R51, R67, R66, RZ ;  /* 0x000000424333723e */ /* 0x000fe400048070ff */
[----:B------:R-:W-:Y:S02]  /*78f0*/  SHF.L.U32 R136, R184, 0x4, RZ ;  /* 0x00000004b8887819 */ /* 0x000fe400000006ff */
[----:B------:R-:W-:Y:S02]  /*7900*/  F2FP.SATFINITE.E4M3.F32.PACK_AB_MERGE_C R48, R49, R48, R54 ;  /* 0x000000303130723e */ /* 0x000fe40004807036 */
[----:B------:R-:W-:Y:S02]  /*7910*/  F2FP.SATFINITE.E4M3.F32.PACK_AB_MERGE_C R49, R53, R52, R58 ;  /* 0x000000343531723e */ /* 0x000fe4000480703a */
[----:B------:R-:W-:Y:S02]  /*7920*/  F2FP.SATFINITE.E4M3.F32.PACK_AB_MERGE_C R50, R57, R56, R50 ;  /* 0x000000383932723e */ /* 0x000fe40004807032 */
[----:B------:R-:W-:Y:S02]  /*7930*/  F2FP.SATFINITE.E4M3.F32.PACK_AB_MERGE_C R51, R61, R60, R51 ;  /* 0x0000003c3d33723e */ /* 0x000fe40004807033 */
[----:B------:R-:W-:Y:S05]  /*7940*/  IADD3 R194, PT, PT, R136, R138, RZ ;  /* 0x0000008a88c27210 */ /* 0x000fea0007ffe0ff */
[----:B------:R1:W-:Y:S01]  /*7950*/  STS.128 [R194+0x8010], R48 ;  /* 0x00801030c2007388 */ /* 0x0003e20000000c00 */
[----:B------:R-:W-:Y:S01]  /*7960*/  @!PT LDS RZ, [RZ] ;  /* 0x00000000fffff984 */ /* 0x000fe20000000800 */
[----:B------:R-:W-:Y:S01]  /*7970*/  @!PT LDS RZ, [RZ] ;  /* 0x00000000fffff984 */ /* 0x000fe20000000800 */
[----:B------:R-:W-:Y:S01]  /*7980*/  @!PT LDS RZ, [RZ] ;  /* 0x00000000fffff984 */ /* 0x000fe20000000800 */
[----:B------:R-:W-:Y:S01]  /*7990*/  @!PT LDS RZ, [RZ] ;  /* 0x00000000fffff984 */ /* 0x000fe20000000800 */
[----:B------:R2:W-:Y:S07]  /*79a0*/  MEMBAR.ALL.CTA ;  /* 0x0000000000007992 */ /* 0x0005ee0000008000 */
[----:B--2---:R-:W2:Y:S02]  /*79b0*/  FENCE.VIEW.ASYNC.S ;  /* 0x00000000000073c6 */ /* 0x004ea40000000000 */
[----:B--2---:R-:W-:Y:S06]  /*79c0*/  BAR.SYNC.DEFER_BLOCKING 0x1, 0x80 ;  /* 0x0042000000007b1d */ /* 0x004fec0000010000 */
[----:B------:R-:W-:Y:S05]  /*79d0*/  @P0 BRA `(.L_x_125) ;  /* 0x0000000000280947 */ /* 0x000fea0003800000 */
[----:B------:R-:W-:Y:S02]  /*79e0*/  UIADD3 UR4, UPT, UPT, UR49, 0x8200, URZ ;  /* 0x0000820031047890 */ /* 0x000fe4000fffe0ff */
[----:B------:R-:W-:Y:S01]  /*79f0*/  UIADD3 UR6, UP0, UPT, UR52, 0x680, URZ ;  /* 0x0000068034067890 */ /* 0x000fe2000ff1e0ff */
[----:B------:R-:W-:Y:S03]  /*7a00*/  UMOV UR43, UR36 ;  /* 0x00000024002b7c82 */ /* 0x000fe60008000000 */
[----:B------:R-:W-:Y:S01]  /*7a10*/  MOV R189, UR4 ;  /* 0x0000000400bd7c02 */ /* 0x000fe20008000f00 */
[----:B------:R-:W-:Y:S03]  /*7a20*/  UIADD3.X UR7, UPT, UPT, URZ, UR53, URZ, UP0, !UPT ;  /* 0x00000035ff077290 */ /* 0x000fe600087fe4ff */
[----:B------:R-:W-:Y:S11]  /*7a30*/  R2UR UR40, R189 ;  /* 0x00000000bd2872ca */ /* 0x000ff600000e0000 */
[----:B------:R-:W-:Y:S02]  /*7a40*/  @!UPT UIADD3 URZ, UPT, UPT, URZ, URZ, URZ ;  /* 0x000000fffffff290 */ /* 0x000fe4000fffe0ff */
[----:B------:R2:W-:Y:S01]  /*7a50*/  UTMASTG.3D [UR40], [UR6] ;  /* 0x00000028060073b5 */ /* 0x0005e20008010000 */
[----:B------:R0:W-:Y:S01]  /*7a60*/  UTMACMDFLUSH ;  /* 0x00000000000079b7 */ /* 0x0001e20000000000 */
[----:B--2---:R-:W-:Y:S04]  /*7a70*/  DEPBAR.LE SB0, 0x1 ;  /* 0x000080400000791a */ /* 0x004fe80000000000 */
.L_x_125:
[----:B------:R-:W-:Y:S05]  /*7a80*/  BSYNC.RECONVERGENT B0 ;  /* 0x0000000000007941 */ /* 0x000fea0003800200 */
.L_x_124:
[----:B------:R-:W-:Y:S06]  /*7a90*/  BAR.SYNC.DEFER_BLOCKING 0x1, 0x80 ;  /* 0x0042000000007b1d */ /* 0x000fec0000010000 */
[----:B------:R-:W2:Y:S01]  /*7aa0*/  @P6 SYNCS.PHASECHK.TRANS64.TRYWAIT P0, [R0+URZ+0xb0], R3 ;  /* 0x0000b003000065a7 */ /* 0x000ea200080011ff */
[----:B------:R-:W-:Y:S01]  /*7ab0*/  BSSY B1, `(.L_x_126) ;  /* 0x0000024000017945 */ /* 0x000fe20003800000 */
[----:B--2---:R-:W-:Y:S03]  /*7ac0*/  @P6 SEL R196, RZ, 0x1, !P0 ;  /* 0x00000001ffc46807 */ /* 0x004fe60004000000 */
[----:B------:R-:W-:Y:S05]  /*7ad0*/  @!P6 BRA `(.L_x_127) ;  /* 0x000000000084e947 */ /* 0x000fea0003800000 */
[----:B------:R-:W-:Y:S01]  /*7ae0*/  ISETP.NE.AND P1, PT, R197, RZ, PT ;  /* 0x000000ffc500720c */ /* 0x000fe20003f25270 */
[----:B------:R-:W-:Y:S01]  /*7af0*/  BSSY B0, `(.L_x_128) ;  /* 0x000000a000007945 */ /* 0x000fe20003800000 */
[----:B------:R-:W-:Y:S11]  /*7b00*/  ISETP.NE.AND P0, PT, R196, RZ, PT ;  /* 0x000000ffc400720c */ /* 0x000ff60003f05270 */
[----:B------:R-:W-:Y:S04]  /*7b10*/  @P1 IMAD R3, R181, 0x2000, R186 ;  /* 0x00002000b5031824 */ /* 0x000fe800078e02ba */
[C---:B------:R-:W-:Y:S01]  /*7b20*/  @P1 IMAD.IADD R7, R3.reuse, 0x1, R135 ;  /* 0x0000000103071824 */ /* 0x040fe200078e0287 */
[----:B------:R-:W-:Y:S03]  /*7b30*/  @P1 IADD3 R6, PT, PT, R3, R137, RZ ;  /* 0x0000008903061210 */ /* 0x000fe60007ffe0ff */
[----:B------:R-:W-:Y:S01]  /*7b40*/  @P1 IMAD.IADD R5, R136, 0x1, R7 ;  /* 0x0000000188051824 */ /* 0x000fe200078e0207 */
[----:B------:R-:W-:Y:S06]  /*7b50*/  @P0 BRA `(.L_x_129) ;  /* 0x00000000000c0947 */ /* 0x000fec0003800000 */
[----:B------:R-:W-:Y:S04]  /*7b60*/  SHF.L.U32 R4, R180, 0x1f, RZ ;  /* 0x0000001fb4047819 */ /* 0x000fe800000006ff */
[----:B------:R-:W2:Y:S02]  /*7b70*/  SYNCS.PHASECHK.TRANS64.TRYWAIT P0, [R0+URZ+0xb0], R4 ;  /* 0x0000b004000075a7 */ /* 0x000ea400080011ff */
[----:B--2---:R-:W-:Y:S05]  /*7b80*/  @!P0 BRA `(.L_x_130) ;  /* 0x0000004c00cc8947 */ /* 0x004fea0003800000 */
.L_x_129:
[----:B------:R-:W-:Y:S05]  /*7b90*/  BSYNC B0 ;  /* 0x0000000000007941 */ /* 0x000fea0003800000 */
.L_x_128:
[----:B------:R-:W-:Y:S01]  /*7ba0*/  ISETP.NE.AND P0, PT, R197, RZ, PT ;  /* 0x000000ffc500720c */ /* 0x000fe20003f05270 */
[----:B------:R-:W-:Y:S11]  /*7bb0*/  VIADD R181, R181, 0x1 ;  /* 0x00000001b5b57836 */ /* 0x000ff60000000000 */
[----:B------:R-:W-:Y:S01]  /*7bc0*/  @!UPT UIADD3 URZ, UPT, UPT, URZ, URZ, URZ ;  /* 0x000000fffffff290 */ /* 0x000fe2000fffe0ff */
[----:B------:R3:W4:Y:S04]  /*7bd0*/  @P0 LDS.128 R140, [R3] ;  /* 0x00000000038c0984 */ /* 0x0007280000000c00 */
        /* <DEDUP_REMOVED lines=11> */
[----:B---3--:R-:W-:Y:S02]  /*7c90*/  VIADD R3, R0, 0xd0 ;  /* 0x000000d000037836 */ /* 0x008fe40000000000 */
[----:B--2---:R-:W-:Y:S05]  /*7ca0*/  IMAD.U32 R0, RZ, RZ, UR37 ;  /* 0x00000025ff007e24 */ /* 0x004fea000f8e00ff */
[----:B------:R-:W-:Y:S04]  /*7cb0*/  PRMT R0, R0, 0x654, R3 ;  /* 0x0000065400007816 */ /* 0x000fe80000000003 */
[----:B-----5:R2:W-:Y:S02]  /*7cc0*/  SYNCS.ARRIVE.TRANS64.RED.A1T0 RZ, [R0+URZ], RZ ;  /* 0x000000ff00ff79a7 */ /* 0x0205e400081004ff */
[----:B--2---:R-:W-:Y:S04]  /*7cd0*/  SEL R0, RZ, 0x1, P0 ;  /* 0x00000001ff007807 */ /* 0x004fe80000000000 */
[----:B-1--4-:R-:W-:Y:S02]  /*7ce0*/  LOP3.LUT R180, R180, R0, RZ, 0x3c, !PT ;  /* 0x00000000b4b47212 */ /* 0x012fe400078e3cff */
.L_x_127:
[----:B------:R-:W-:Y:S05]  /*7cf0*/  BSYNC B1 ;  /* 0x0000000000017941 */ /* 0x000fea0003800000 */
.L_x_126:
[----:B------:R-:W-:Y:S01]  /*7d00*/  VIADD R0, R157, 0x40 ;  /* 0x000000409d007836 */ /* 0x000fe20000000000 */
[----:B------:R-:W-:Y:S04]  /*7d10*/  BSSY.RECONVERGENT B6, `(.L_x_131) ;  /* 0x0000015000067945 */ /* 0x000fe80003800200 */
[----:B------:R-:W-:Y:S04]  /*7d20*/  SHF.R.U32.HI R0, RZ, 0x15, R0 ;  /* 0x00000015ff007819 */ /* 0x000fe80000011600 */
[----:B------:R-:W-:Y:S11]  /*7d30*/  LOP3.LUT P0, RZ, R0, 0x3, R172, 0x48, !PT ;  /* 0x0000000300ff7812 */ /* 0x000ff600078048ac */
[----:B------:R-:W-:Y:S02]  /*7d40*/  @!UPT UIADD3 URZ, UPT, UPT, URZ, URZ, URZ ;  /* 0x000000fffffff290 */ /* 0x000fe4000fffe0ff */
[----:B------:R-:W-:Y:S05]  /*7d50*/  @!P0 BRA `(.L_x_132) ;  /* 0x0000000000408947 */ /* 0x000fea0003800000 */
[----:B------:R-:W2:Y:S01]  /*7d60*/  LDCU.64 UR8, c[0x4][0x78] ;  /* 0x01000f00ff0877ac */ /* 0x000ea20008000a00 */
[----:B------:R-:W-:Y:S01]  /*7d70*/  MOV R15, 0x0 ;  /* 0x00000000000f7802 */ /* 0x000fe20000000f00 */
[----:B------:R-:W-:Y:S02]  /*7d80*/  HFMA2 R12, -RZ, RZ, 0, 5.9604644775390625e-08 ;  /* 0x00000001ff0c7431 */ /* 0x000fe400000001ff */
[----:B------:R-:W-:Y:S02]  /*7d90*/  IMAD.MOV.U32 R8, RZ, RZ, 0x192 ;  /* 0x00000192ff087424 */ /* 0x000fe400078e00ff */
[----:B------:R-:W-:Y:S01]  /*7da0*/  IMAD.MOV.U32 R13, RZ, RZ, RZ ;  /* 0x000000ffff0d7224 */ /* 0x000fe200078e00ff */
[----:B------:R-:W3:Y:S01]  /*7db0*/  LDCU.64 UR6, c[0x4][0x80] ;  /* 0x01001000ff0677ac */ /* 0x000ee20008000a00 */
[----:B------:R-:W4:Y:S01]  /*7dc0*/  LDC.64 R14, c[0x4][R15] ;  /* 0x010000000f0e7b82 */ /* 0x000f220000000a00 */
[----:B------:R-:W5:Y:S01]  /*7dd0*/  LDCU.64 UR4, c[0x4][0x18] ;  /* 0x01000300ff0477ac */ /* 0x000f620008000a00 */
[----:B--2---:R-:W-:Y:S01]  /*7de0*/  MOV R5, UR9 ;  /* 0x0000000900057c02 */ /* 0x004fe20008000f00 */
[----:B------:R-:W-:Y:S01]  /*7df0*/  IMAD.U32 R4, RZ, RZ, UR8 ;  /* 0x00000008ff047e24 */ /* 0x000fe2000f8e00ff */
[----:B---3--:R-:W-:Y:S01]  /*7e00*/  MOV R7, UR7 ;  /* 0x0000000700077c02 */ /* 0x008fe20008000f00 */
[----:B------:R-:W-:Y:S01]  /*7e10*/  IMAD.U32 R6, RZ, RZ, UR6 ;  /* 0x00000006ff067e24 */ /* 0x000fe2000f8e00ff */
[----:B-----5:R-:W-:Y:S01]  /*7e20*/  MOV R11, UR5 ;  /* 0x00000005000b7c02 */ /* 0x020fe20008000f00 */
[----:B------:R-:W-:Y:S02]  /*7e30*/  IMAD.U32 R10, RZ, RZ, UR4 ;  /* 0x00000004ff0a7e24 */ /* 0x000fe4000f8e00ff */
[----:B------:R-:W-:Y:S07]  /*7e40*/  LEPC R20, `(.L_x_132) ;  /* 0x000000001014794e */ /* 0x000fee0000000000 */
[----:B-1--4-:R-:W-:Y:S05]  /*7e50*/  CALL.ABS.NOINC R14 ;  /* 0x000000000e007343 */ /* 0x012fea0003c00000 */
.L_x_132:
[----:B------:R-:W-:Y:S05]  /*7e60*/  BSYNC.RECONVERGENT B6 ;  /* 0x0000000000067941 */ /* 0x000fea0003800200 */
.L_x_131:
[----:B------:R-:W-:Y:S01]  /*7e70*/  F2FP.F16.E4M3.UNPACK_B R4, R140.H1 ;  /* 0x0000008cff04723e */ /* 0x000fe200030006ff */
[----:B------:R-:W-:Y:S05]  /*7e80*/  WARPSYNC.ALL ;  /* 0x0000000000007948 */ /* 0x000fea0003800000 */
[----:B------:R-:W-:Y:S01]  /*7e90*/  R2UR UR4, R157 ;  /* 0x000000009d0472ca */ /* 0x000fe200000e0000 */
[--C-:B------:R-:W-:Y:S01]  /*7ea0*/  HADD2.F32 R81, -RZ, R4.reuse.H0_H0 ;  /* 0x20000004ff517230 */ /* 0x100fe20000004100 */
[-C--:B------:R-:W-:Y:S01]  /*7eb0*/  F2FP.F16.E4M3.UNPACK_B R0, R141.reuse ;  /* 0x0000008dff00723e */ /* 0x080fe200020006ff */
[----:B------:R-:W-:Y:S01]  /*7ec0*/  HADD2.F32 R82, -RZ, R4.H1_H1 ;  /* 0x30000004ff527230 */ /* 0x000fe20000004100 */
[----:B------:R-:W-:Y:S01]  /*7ed0*/  F2FP.F16.E4M3.UNPACK_B R4, R142.H1 ;  /* 0x0000008eff04723e */ /* 0x000fe200030006ff */
[----:B------:R-:W-:Y:S01]  /*7ee0*/  BSSY.RECONVERGENT B0, `(.L_x_133) ;  /* 0x0000116000007945 */ /* 0x000fe20003800200 */
[----:B------:R-:W-:Y:S01]  /*7ef0*/  F2FP.F16.E4M3.UNPACK_B R3, R140 ;  /* 0x0000008cff03723e */ /* 0x000fe200020006ff */
[--C-:B-1----:R-:W-:Y:S01]  /*7f00*/  HADD2.F32 R84, -RZ, R0.reuse.H1_H1 ;  /* 0x30000000ff547230 */ /* 0x102fe20000004100 */
[----:B------:R-:W-:Y:S01]  /*7f10*/  F2FP.F16.E4M3.UNPACK_B R122, R150.H1 ;  /* 0x00000096ff7a723e */ /* 0x000fe200030006ff */
[----:B------:R-:W-:Y:S01]  /*7f20*/  HADD2.F32 R83, -RZ, R0.H0_H0 ;  /* 0x20000000ff537230 */ /* 0x000fe20000004100 */
[----:B------:R-:W-:Y:S01]  /*7f30*/  F2FP.F16.E4M3.UNPACK_B R0, R142 ;  /* 0x0000008eff00723e */ /* 0x000fe200020006ff */
[--C-:B------:R-:W-:Y:S01]  /*7f40*/  HADD2.F32 R78, -RZ, R3.reuse.H0_H0 ;  /* 0x20000003ff4e7230 */ /* 0x100fe20000004100 */
[----:B------:R-:W-:Y:S01]  /*7f50*/  F2FP.F16.E4M3.UNPACK_B R130, R152.H1 ;  /* 0x00000098ff82723e */ /* 0x000fe200030006ff */
[----:B------:R-:W-:Y:S01]  /*7f60*/  HADD2.F32 R80, -RZ, R3.H1_H1 ;  /* 0x30000003ff507230 */ /* 0x000fe20000004100 */
[----:B------:R-:W-:Y:S01]  /*7f70*/  F2FP.F16.E4M3.UNPACK_B R3, R141.H1 ;  /* 0x0000008dff03723e */ /* 0x000fe200030006ff */
[--C-:B------:R-:W-:Y:S01]  /*7f80*/  HADD2.F32 R87, -RZ, R0.reuse.H0_H0 ;  /* 0x20000000ff577230 */ /* 0x100fe20000004100 */
[----:B------:R-:W-:Y:S01]  /*7f90*/  ISETP.NE.AND P0, PT, R190, RZ, PT ;  /* 0x000000ffbe00720c */ /* 0x000fe20003f05270 */
[----:B------:R-:W-:Y:S01]  /*7fa0*/  HADD2.F32 R88, -RZ, R0.H1_H1 ;  /* 0x30000000ff587230 */ /* 0x000fe20000004100 */
[-C--:B------:R-:W-:Y:S01]  /*7fb0*/  F2FP.F16.E4M3.UNPACK_B R0, R143.reuse.H1 ;  /* 0x0000008fff00723e */ /* 0x080fe200030006ff */
[--C-:B------:R-:W-:Y:S01]  /*7fc0*/  HADD2.F32 R85, -RZ, R3.reuse.H0_H0 ;  /* 0x20000003ff557230 */ /* 0x100fe20000004100 */
[----:B------:R-:W-:Y:S01]  /*7fd0*/  ISETP.NE.AND P6, PT, R198, RZ, PT ;  /* 0x000000ffc600720c */ /* 0x000fe20003fc5270 */
        /* <DEDUP_REMOVED lines=35> */
[----:B------:R-:W1:Y:S01]  /*8210*/  LDTM.x64 R4, tmem[UR4+0x40] ;  /* 0x00004004000479ee */ /* 0x000e620008340000 */
        /* <DEDUP_REMOVED lines=24> */
[----:B------:R-:W-:Y:S02]  /*83a0*/  HADD2.F32 R134, -RZ, R0.H1_H1 ;  /* 0x30000000ff867230 */ /* 0x000fe40000004100 */
[C-C-:B-1----:R-:W-:Y:S01]  /*83b0*/  FFMA R0, R77.reuse, R4, R2.reuse ;  /* 0x000000044d007223 */ /* 0x142fe20000000002 */
        /* <DEDUP_REMOVED lines=71> */
[----:B------:R-:W-:Y:S01]  /*8830*/  F2FP.F16.E4M3.UNPACK_B R82, R155.H1 ;  /* 0x0000009bff52723e */ /* 0x000fe200030006ff */
[C---:B------:R-:W-:Y:S01]  /*8840*/  FFMA R4, R79.reuse, R83, R4 ;  /* 0x000000534f047223 */ /* 0x040fe20000000004 */
[C---:B------:R-:W-:Y:S01]  /*8850*/  FFMA R5, R79.reuse, R84, R5 ;  /* 0x000000544f057223 */ /* 0x040fe20000000005 */
[----:B------:R-:W-:Y:S01]  /*8860*/  FFMA R10, R79, R85, R10 ;  /* 0x000000554f0a7223 */ /* 0x000fe2000000000a */
[----:B------:R-:W-:Y:S01]  /*8870*/  F2FP.SATFINITE.E4M3.F32.PACK_AB_MERGE_C R199, R7, R6, RZ ;  /* 0x0000000607c7723e */ /* 0x000fe200048070ff */
[C---:B------:R-:W-:Y:S01]  /*8880*/  FFMA R11, R79.reuse, R86, R11 ;  /* 0x000000564f0b7223 */ /* 0x040fe2000000000b */
[----:B------:R-:W-:Y:S01]  /*8890*/  F2FP.F16.E4M3.UNPACK_B R7, R155 ;  /* 0x0000009bff07723e */ /* 0x000fe200020006ff */
        /* <DEDUP_REMOVED lines=63> */
[--C-:B------:R-:W-:Y:S02]  /*8c90*/  HADD2.F32 R64, -RZ, R65.reuse.H0_H0 ;  /* 0x20000041ff407230 */ /* 0x100fe40000004100 */
[----:B------:R-:W-:Y:S01]  /*8ca0*/  FFMA R55, R79, R130, R55 ;  /* 0x000000824f377223 */ /* 0x000fe20000000037 */
[----:B------:R-:W-:Y:S01]  /*8cb0*/  F2FP.SATFINITE.E4M3.F32.PACK_AB_MERGE_C R19, R35, R34, RZ ;  /* 0x000000222313723e */ /* 0x000fe200048070ff */
[C---:B------:R-:W-:Y:S01]  /*8cc0*/  FFMA R52, R79.reuse, R131, R52 ;  /* 0x000000834f347223 */ /* 0x040fe20000000034 */
[----:B------:R-:W-:Y:S02]  /*8cd0*/  HADD2.F32 R65, -RZ, R65.H1_H1 ;  /* 0x30000041ff417230 */ /* 0x000fe40000004100 */
[C---:B------:R-:W-:Y:S01]  /*8ce0*/  FFMA R53, R79.reuse, R132, R53 ;  /* 0x000000844f357223 */ /* 0x040fe20000000035 */
[--C-:B------:R-:W-:Y:S02]  /*8cf0*/  HADD2.F32 R78, -RZ, R80.reuse.H0_H0 ;  /* 0x20000050ff4e7230 */ /* 0x100fe40000004100 */
[C---:B------:R-:W-:Y:S01]  /*8d00*/  FFMA R58, R79.reuse, R133, R58 ;  /* 0x000000854f3a7223 */ /* 0x040fe2000000003a */
[----:B------:R-:W-:Y:S02]  /*8d10*/  HADD2.F32 R80, -RZ, R80.H1_H1 ;  /* 0x30000050ff507230 */ /* 0x000fe40000004100 */
[----:B------:R-:W-:Y:S01]  /*8d20*/  FFMA R59, R79, R134, R59 ;  /* 0x000000864f3b7223 */ /* 0x000fe2000000003b */
[--C-:B------:R-:W-:Y:S01]  /*8d30*/  HADD2.F32 R6, -RZ, R7.reuse.H0_H0 ;  /* 0x20000007ff067230 */ /* 0x100fe20000004100 */
[----:B------:R-:W-:Y:S01]  /*8d40*/  F2FP.SATFINITE.E4M3.F32.PACK_AB_MERGE_C R19, R29, R28, R19 ;  /* 0x0000001c1d13723e */ /* 0x000fe20004807013 */
[C---:B------:R-:W-:Y:S01]  /*8d50*/  FFMA R56, R79.reuse, R64, R56 ;  /* 0x000000404f387223 */ /* 0x040fe20000000038 */
[----:B------:R-:W-:Y:S02]  /*8d60*/  HADD2.F32 R7, -RZ, R7.H1_H1 ;  /* 0x30000007ff077230 */ /* 0x000fe40000004100 */
[----:B------:R-:W-:Y:S01]  /*8d70*/  FFMA R57, R79, R65, R57 ;  /* 0x000000414f397223 */ /* 0x000fe20000000039 */
[--C-:B------:R-:W-:Y:S01]  /*8d80*/  HADD2.F32 R81, -RZ, R82.reuse.H0_H0 ;  /* 0x20000052ff517230 */ /* 0x100fe20000004100 */
[----:B------:R1:W-:Y:S01]  /*8d90*/  STS.128 [R138+0xa010], R16 ;  /* 0x00a010108a007388 */ /* 0x0003e20000000c00 */
[----:B------:R-:W-:Y:S01]  /*8da0*/  F2FP.SATFINITE.E4M3.F32.PACK_AB_MERGE_C R38, R39, R38, RZ ;  /* 0x000000262726723e */ /* 0x000fe200048070ff */
[----:B------:R-:W-:Y:S01]  /*8db0*/  FFMA R62, R79, R78, R62 ;  /* 0x0000004e4f3e7223 */ /* 0x000fe2000000003e */
[----:B------:R-:W-:Y:S01]  /*8dc0*/  F2FP.SATFINITE.E4M3.F32.PACK_AB_MERGE_C R42, R43, R42, RZ ;  /* 0x0000002a2b2a723e */ /* 0x000fe200048070ff */
[----:B------:R-:W-:Y:S02]  /*8dd0*/  HADD2.F32 R82, -RZ, R82.H1_H1 ;  /* 0x30000052ff527230 */ /* 0x000fe40000004100 */
[----:B------:R-:W-:Y:S01]  /*8de0*/  FFMA R63, R79, R80, R63 ;  /* 0x000000504f3f7223 */ /* 0x000fe2000000003f */
[----:B------:R-:W-:Y:S01]  /*8df0*/  F2FP.SATFINITE.E4M3.F32.PACK_AB_MERGE_C R34, R47, R46, RZ ;  /* 0x0000002e2f22723e */ /* 0x000fe200048070ff */
[----:B------:R-:W-:Y:S01]  /*8e00*/  FFMA R60, R79, R6, R60 ;  /* 0x000000064f3c7223 */ /* 0x000fe2000000003c */
[----:B------:R-:W-:Y:S01]  /*8e10*/  F2FP.SATFINITE.E4M3.F32.PACK_AB_MERGE_C R35, R51, R50, RZ ;  /* 0x000000323323723e */ /* 0x000fe200048070ff */
[C---:B------:R-:W-:Y:S01]  /*8e20*/  FFMA R61, R79.reuse, R7, R61 ;  /* 0x000000074f3d7223 */ /* 0x040fe2000000003d */
[----:B------:R-:W-:Y:S01]  /*8e30*/  FFMA R66, R79, R81, R66 ;  /* 0x000000514f427223 */ /* 0x000fe20000000042 */
[----:B------:R-:W-:Y:S01]  /*8e40*/  F2FP.SATFINITE.E4M3.F32.PACK_AB_MERGE_C R32, R33, R32, R38 ;  /* 0x000000202120723e */ /* 0x000fe20004807026 */
[----:B------:R-:W-:Y:S01]  /*8e50*/  FFMA R67, R79, R82, R67 ;  /* 0x000000524f437223 */ /* 0x000fe20000000043 */
[----:B------:R-:W-:Y:S02]  /*8e60*/  F2FP.SATFINITE.E4M3.F32.PACK_AB_MERGE_C R33, R37, R36, R42 ;  /* 0x000000242521723e */ /* 0x000fe4000480702a */
[----:B------:R-:W-:Y:S02]  /*8e70*/  F2FP.SATFINITE.E4M3.F32.PACK_AB_MERGE_C R34, R41, R40, R34 ;  /* 0x000000282922723e */ /* 0x000fe40004807022 */
[----:B------:R-:W-:Y:S02]  /*8e80*/  F2FP.SATFINITE.E4M3.F32.PACK_AB_MERGE_C R35, R45, R44, R35 ;  /* 0x0000002c2d23723e */ /* 0x000fe40004807023 */
[----:B------:R-:W-:Y:S02]  /*8e90*/  F2FP.SATFINITE.E4M3.F32.PACK_AB_MERGE_C R54, R55, R54, RZ ;  /* 0x000000363736723e */ /* 0x000fe400048070ff */
[----:B------:R-:W-:Y:S01]  /*8ea0*/  F2FP.SATFINITE.E4M3.F32.PACK_AB_MERGE_C R58, R59, R58, RZ ;  /* 0x0000003a3b3a723e */ /* 0x000fe200048070ff */
[----:B------:R1:W-:Y:S01]  /*8eb0*/  STS.128 [R195+0xa020], R32 ;  /* 0x00a02020c3007388 */ /* 0x0003e20000000c00 */
[----:B------:R-:W-:Y:S02]  /*8ec0*/  F2FP.SATFINITE.E4M3.F32.PACK_AB_MERGE_C R50, R63, R62, RZ ;  /* 0x0000003e3f32723e */ /* 0x000fe400048070ff */
[----:B------:R-:W-:Y:S02]  /*8ed0*/  F2FP.SATFINITE.E4M3.F32.PACK_AB_MERGE_C R51, R67, R66, RZ ;  /* 0x000000424333723e */ /* 0x000fe400048070ff */
[----:B------:R-:W-:Y:S02]  /*8ee0*/  F2FP.SATFINITE.E4M3.F32.PACK_AB_MERGE_C R48, R49, R48, R54 ;  /* 0x000000303130723e */ /* 0x000fe40004807036 */
[----:B------:R-:W-:Y:S02]  /*8ef0*/  F2FP.SATFINITE.E4M3.F32.PACK_AB_MERGE_C R49, R53, R52, R58 ;  /* 0x000000343531723e */ /* 0x000fe4000480703a */
[----:B------:R-:W-:Y:S02]  /*8f00*/  F2FP.SATFINITE.E4M3.F32.PACK_AB_MERGE_C R50, R57, R56, R50 ;  /* 0x000000383932723e */ /* 0x000fe40004807032 */
[----:B------:R-:W-:Y:S05]  /*8f10*/  F2FP.SATFINITE.E4M3.F32.PACK_AB_MERGE_C R51, R61, R60, R51 ;  /* 0x0000003c3d33723e */ /* 0x000fea0004807033 */
        /* <DEDUP_REMOVED lines=9> */
[----:B------:R-:W-:Y:S02]  /*8fb0*/  UIADD3 UR8, UP0, UPT, UR52, 0x680, URZ ;  /* 0x0000068034087890 */ /* 0x000fe4000ff1e0ff */
[----:B------:R-:W-:Y:S02]  /*8fc0*/  UIADD3 UR5, UPT, UPT, UR41, 0x40, URZ ;  /* 0x0000004029057890 */ /* 0x000fe4000fffe0ff */
[----:B------:R-:W-:Y:S02]  /*8fd0*/  UIADD3 UR4, UPT, UPT, UR49, 0xa200, URZ ;  /* 0x0000a20031047890 */ /* 0x000fe4000fffe0ff */
[----:B------:R-:W-:Y:S01]  /*8fe0*/  UIADD3.X UR9, UPT, UPT, URZ, UR53, URZ, UP0, !UPT ;  /* 0x00000035ff097290 */ /* 0x000fe200087fe4ff */
[----:B------:R-:W-:Y:S01]  /*8ff0*/  UMOV UR6, UR42 ;  /* 0x0000002a00067c82 */ /* 0x000fe20008000000 */
[----:B------:R-:W-:Y:S07]  /*9000*/  UMOV UR7, UR36 ;  /* 0x0000002400077c82 */ /* 0x000fee0008000000 */
[----:B------:R2:W-:Y:S01]  /*9010*/  UTMASTG.3D [UR4], [UR8] ;  /* 0x00000004080073b5 */ /* 0x0005e20008010000 */
[----:B------:R0:W-:Y:S01]  /*9020*/  UTMACMDFLUSH ;  /* 0x00000000000079b7 */ /* 0x0001e20000000000 */
[----:B--2---:R-:W-:Y:S04]  /*9030*/  DEPBAR.LE SB0, 0x1 ;  /* 0x000080400000791a */ /* 0x004fe80000000000 */
.L_x_134:
[----:B------:R-:W-:Y:S05]  /*9040*/  BSYNC.RECONVERGENT B0 ;  /* 0x0000000000007941 */ /* 0x000fea0003800200 */
.L_x_133:
        /* <DEDUP_REMOVED lines=16> */
.L_x_138:
[----:B------:R-:W-:Y:S05]  /*9150*/  BSYNC B0 ;  /* 0x0000000000007941 */ /* 0x000fea0003800000 */
.L_x_137:
[----:B------:R-:W-:Y:S01]  /*9160*/  ISETP.NE.AND P0, PT, R197, RZ, PT ;  /* 0x000000ffc500720c */ /* 0x000fe20003f05270 */
[----:B------:R-:W-:Y:S11]  /*9170*/  VIADD R181, R181, 0x1 ;  /* 0x00000001b5b57836 */ /* 0x000ff60000000000 */
[----:B------:R-:W-:Y:S01]  /*9180*/  @!UPT UIADD3 URZ, UPT, UPT, URZ, URZ, URZ ;  /* 0x000000fffffff290 */ /* 0x000fe2000fffe0ff */
[----:B------:R3:W4:Y:S04]  /*9190*/  @P0 LDS.128 R152, [R3+0x10] ;  /* 0x0000100003980984 */ /* 0x0007280000000c00 */
[----:B------:R1:W1:Y:S04]  /*91a0*/  @P0 LDS.128 R140, [R6] ;  /* 0x00000000068c0984 */ /* 0x0002680000000c00 */
        /* <DEDUP_REMOVED lines=16> */
.L_x_136:
[----:B------:R-:W-:Y:S05]  /*92b0*/  BSYNC B1 ;  /* 0x0000000000017941 */ /* 0x000fea0003800000 */
.L_x_135:
        /* <DEDUP_REMOVED lines=22> */
.L_x_141:
[----:B------:R-:W-:Y:S05]  /*9420*/  BSYNC.RECONVERGENT B6 ;  /* 0x0000000000067941 */ /* 0x000fea0003800200 */
.L_x_140:
        /* <DEDUP_REMOVED lines=10> */
[----:B------:R-:W-:Y:S01]  /*94d0*/  ISETP.NE.AND P6, PT, R198, RZ, PT ;  /* 0x000000ffc600720c */ /* 0x000fe20003fc5270 */
[----:B------:R-:W-:Y:S01]  /*94e0*/  HADD2.F32 R83, -RZ, R0.H0_H0 ;  /* 0x20000000ff537230 */ /* 0x000fe20000004100 */
[----:B------:R-:W-:Y:S01]  /*94f0*/  F2FP.F16.E4M3.UNPACK_B R0, R142 ;  /* 0x0000008eff00723e */ /* 0x000fe200020006ff */
[--C-:B------:R-:W-:Y:S01]  /*9500*/  HADD2.F32 R78, -RZ, R3.reuse.H0_H0 ;  /* 0x20000003ff4e7230 */ /* 0x100fe20000004100 */
[----:B------:R-:W-:Y:S01]  /*9510*/  F2FP.F16.E4M3.UNPACK_B R122, R150.H1 ;  /* 0x00000096ff7a723e */ /* 0x000fe200030006ff */
[----:B------:R-:W-:Y:S01]  /*9520*/  HADD2.F32 R80, -RZ, R3.H1_H1 ;  /* 0x30000003ff507230 */ /* 0x000fe20000004100 */
[----:B------:R-:W-:Y:S01]  /*9530*/  F2FP.F16.E4M3.UNPACK_B R3, R141.H1 ;  /* 0x0000008dff03723e */ /* 0x000fe200030006ff */
[--C-:B------:R-:W-:Y:S01]  /*9540*/  HADD2.F32 R87, -RZ, R0.reuse.H0_H0 ;  /* 0x20000000ff577230 */ /* 0x100fe20000004100 */
[----:B------:R-:W-:Y:S01]  /*9550*/  F2FP.F16.E4M3.UNPACK_B R130, R152.H1 ;  /* 0x00000098ff82723e */ /* 0x000fe200030006ff */
        /* <DEDUP_REMOVED lines=258> */
[----:B------:R-:W-:Y:S02]  /*a580*/  UIADD3 UR8, UP0, UPT, UR52, 0x680, URZ ;  /* 0x0000068034087890 */ /* 0x000fe4000ff1e0ff */
[----:B------:R-:W-:Y:S02]  /*a590*/  UIADD3 UR5, UPT, UPT, UR41, 0x80, URZ ;  /* 0x0000008029057890 */ /* 0x000fe4000fffe0ff */
[----:B------:R-:W-:Y:S01]  /*a5a0*/  MOV R189, UR10 ;  /* 0x0000000a00bd7c02 */ /* 0x000fe20008000f00 */
[----:B------:R-:W-:Y:S01]  /*a5b0*/  UIADD3.X UR9, UPT, UPT, URZ, UR53, URZ, UP0, !UPT ;  /* 0x00000035ff097290 */ /* 0x000fe200087fe4ff */
[----:B------:R-:W-:Y:S02]  /*a5c0*/  UMOV UR6, UR42 ;  /* 0x0000002a00067c82 */ /* 0x000fe40008000000 */
[----:B------:R-:W-:Y:S01]  /*a5d0*/  R2UR UR4, R189 ;  /* 0x00000000bd0472ca */ /* 0x000fe200000e0000 */
[----:B------:R-:W-:Y:S11]  /*a5e0*/  UMOV UR7, UR36 ;  /* 0x0000002400077c82 */ /* 0x000ff60008000000 */
[----:B------:R-:W-:Y:S01]  /*a5f0*/  @!UPT UIADD3 URZ, UPT, UPT, URZ, URZ, URZ ;  /* 0x000000fffffff290 */ /* 0x000fe2000fffe0ff */
[----:B------:R2:W-:Y:S01]  /*a600*/  UTMASTG.3D [UR4], [UR8] ;  /* 0x00000004080073b5 */ /* 0x0005e20008010000 */
[----:B------:R0:W-:Y:S01]  /*a610*/  UTMACMDFLUSH ;  /* 0x00000000000079b7 */ /* 0x0001e20000000000 */
[----:B--2---:R-:W-:Y:S04]  /*a620*/  DEPBAR.LE SB0, 0x1 ;  /* 0x000080400000791a */ /* 0x004fe80000000000 */
.L_x_143:
[----:B------:R-:W-:Y:S05]  /*a630*/  BSYNC.RECONVERGENT B0 ;  /* 0x0000000000007941 */ /* 0x000fea0003800200 */
.L_x_142:
        /* <DEDUP_REMOVED lines=16> */
.L_x_147:
[----:B------:R-:W-:Y:S05]  /*a740*/  BSYNC B0 ;  /* 0x0000000000007941 */ /* 0x000fea0003800000 */
.L_x_146:
        /* <DEDUP_REMOVED lines=21> */
.L_x_145:
[----:B------:R-:W-:Y:S05]  /*a8a0*/  BSYNC B1 ;  /* 0x0000000000017941 */ /* 0x000fea0003800000 */
.L_x_144:
[----:B------:R-:W-:Y:S05]  /*a8b0*/  VIADD R0, R157, 0xc0 ;  /* 0x000000c09d007836 */ /* 0x000fea0000000000 */
        /* <DEDUP_REMOVED lines=20> */
.L_x_149:
[----:B------:R-:W-:Y:S01]  /*aa00*/  ISETP.NE.AND P0, PT, R190, RZ, PT ;  /* 0x000000ffbe00720c */ /* 0x000fe20003f05270 */
[----:B------:R-:W-:Y:S05]  /*aa10*/  WARPSYNC.ALL ;  /* 0x0000000000007948 */ /* 0x000fea0003800000 */
[----:B------:R-:W-:Y:S01]  /*aa20*/  R2UR UR4, R157 ;  /* 0x000000009d0472ca */ /* 0x000fe200000e0000 */
[----:B------:R-:W-:Y:S01]  /*aa30*/  BSSY.RECONVERGENT B0, `(.L_x_150) ;  /* 0x000011c000007945 */ /* 0x000fe20003800200 */
[----:B------:R-:W-:Y:S02]  /*aa40*/  F2FP.F16.E4M3.UNPACK_B R12, R140 ;  /* 0x0000008cff0c723e */ /* 0x000fe400020006ff */
[----:B------:R-:W-:Y:S02]  /*aa50*/  F2FP.F16.E4M3.UNPACK_B R11, R141 ;  /* 0x0000008dff0b723e */ /* 0x000fe400020006ff */
[----:B------:R-:W-:Y:S01]  /*aa60*/  F2FP.F16.E4M3.UNPACK_B R10, R142 ;  /* 0x0000008eff0a723e */ /* 0x000fe200020006ff */
[--C-:B------:R-:W-:Y:S01]  /*aa70*/  HADD2.F32 R78, -RZ, R12.reuse.H0_H0 ;  /* 0x2000000cff4e7230 */ /* 0x100fe20000004100 */
[----:B------:R-:W-:Y:S01]  /*aa80*/  F2FP.F16.E4M3.UNPACK_B R9, R143 ;  /* 0x0000008fff09723e */ /* 0x000fe200020006ff */
[----:B------:R-:W-:Y:S01]  /*aa90*/  HADD2.F32 R80, -RZ, R12.H1_H1 ;  /* 0x3000000cff507230 */ /* 0x000fe20000004100 */
[----:B------:R-:W-:Y:S01]  /*aaa0*/  F2FP.F16.E4M3.UNPACK_B R8, R144 ;  /* 0x00000090ff08723e */ /* 0x000fe200020006ff */
[--C-:B------:R-:W-:Y:S01]  /*aab0*/  HADD2.F32 R83, -RZ, R11.reuse.H0_H0 ;  /* 0x2000000bff537230 */ /* 0x100fe20000004100 */
[----:B------:R-:W-:Y:S01]  /*aac0*/  F2FP.F16.E4M3.UNPACK_B R7, R145 ;  /* 0x00000091ff07723e */ /* 0x000fe200020006ff */
[----:B-1----:R-:W-:Y:S01]  /*aad0*/  HADD2.F32 R84, -RZ, R11.H1_H1 ;  /* 0x3000000bff547230 */ /* 0x002fe20000004100 */
[----:B------:R-:W-:Y:S01]  /*aae0*/  F2FP.F16.E4M3.UNPACK_B R6, R146 ;  /* 0x00000092ff06723e */ /* 0x000fe200020006ff */
[--C-:B------:R-:W-:Y:S01]  /*aaf0*/  HADD2.F32 R87, -RZ, R10.reuse.H0_H0 ;  /* 0x2000000aff577230 */ /* 0x100fe20000004100 */
[----:B------:R-:W-:Y:S01]  /*ab00*/  F2FP.F16.E4M3.UNPACK_B R5, R147 ;  /* 0x00000093ff05723e */ /* 0x000fe200020006ff */
[----:B------:R-:W-:Y:S01]  /*ab10*/  HADD2.F32 R88, -RZ, R10.H1_H1 ;  /* 0x3000000aff587230 */ /* 0x000fe20000004100 */
[----:B------:R-:W-:Y:S01]  /*ab20*/  F2FP.F16.E4M3.UNPACK_B R4, R148 ;  /* 0x00000094ff04723e */ /* 0x000fe200020006ff */
[--C-:B------:R-:W-:Y:S01]  /*ab30*/  HADD2.F32 R91, -RZ, R9.reuse.H0_H0 ;  /* 0x20000009ff5b7230 */ /* 0x100fe20000004100 */
[----:B------:R-:W-:Y:S01]  /*ab40*/  F2FP.F16.E4M3.UNPACK_B R0, R154 ;  /* 0x0000009aff00723e */ /* 0x000fe200020006ff */
[----:B------:R-:W-:Y:S01]  /*ab50*/  HADD2.F32 R92, -RZ, R9.H1_H1 ;  /* 0x30000009ff5c7230 */ /* 0x000fe20000004100 */
        /* <DEDUP_REMOVED lines=8> */
[----:B------:R-:W-:Y:S01]  /*abe0*/  F2FP.F16.E4M3.UNPACK_B R143, R143.H1 ;  /* 0x0000008fff8f723e */ /* 0x000fe200030006ff */
[--C-:B------:R-:W-:Y:S01]  /*abf0*/  HADD2.F32 R103, -RZ, R6.reuse.H0_H0 ;  /* 0x20000006ff677230 */ /* 0x100fe20000004100 */
[----:B------:R-:W-:Y:S01]  /*ac00*/  IADD3 R192, PT, PT, R192, 0x130, RZ ;  /* 0x00000130c0c07810 */ /* 0x000fe20007ffe0ff */
[----:B------:R-:W-:Y:S01]  /*ac10*/  HADD2.F32 R104, -RZ, R6.H1_H1 ;  /* 0x30000006ff687230 */ /* 0x000fe20000004100 */
[----:B------:R-:W-:Y:S01]  /*ac20*/  F2FP.F16.E4M3.UNPACK_B R116, R149 ;  /* 0x00000095ff74723e */ /* 0x000fe200020006ff */
[--C-:B------:R-:W-:Y:S01]  /*ac30*/  HADD2.F32 R107, -RZ, R5.reuse.H0_H0 ;  /* 0x20000005ff6b7230 */ /* 0x100fe20000004100 */
[----:B------:R-:W-:Y:S01]  /*ac40*/  LOP3.LUT R192, R192, 0xfefffff8, RZ, 0xc0, !PT ;  /* 0xfefffff8c0c07812 */ /* 0x000fe200078ec0ff */
[----:B------:R-:W-:Y:S01]  /*ac50*/  HADD2.F32 R108, -RZ, R5.H1_H1 ;  /* 0x30000005ff6c7230 */ /* 0x000fe20000004100 */
[----:B------:R-:W-:Y:S01]  /*ac60*/  F2FP.F16.E4M3.UNPACK_B R120, R150 ;  /* 0x00000096ff78723e */ /* 0x000fe200020006ff */
[--C-:B------:R-:W-:Y:S01]  /*ac70*/  HADD2.F32 R111, -RZ, R4.reuse.H0_H0 ;  /* 0x20000004ff6f7230 */ /* 0x100fe20000004100 */
[-C--:B------:R-:W-:Y:S01]  /*ac80*/  F2FP.F16.E4M3.UNPACK_B R124, R151.reuse ;  /* 0x00000097ff7c723e */ /* 0x080fe200020006ff */
[----:B------:R-:W-:Y:S01]  /*ac90*/  HADD2.F32 R112, -RZ, R4.H1_H1 ;  /* 0x30000004ff707230 */ /* 0x000fe20000004100 */
[----:B------:R-:W-:Y:S01]  /*aca0*/  F2FP.F16.E4M3.UNPACK_B R151, R151.H1 ;  /* 0x00000097ff97723e */ /* 0x000fe200030006ff */
[----:B------:R-:W1:Y:S01]  /*acb0*/  LDTM.x64 R4, tmem[UR4+0xc0] ;  /* 0x0000c004000479ee */ /* 0x000e620008340000 */
[----:B------:R-:W-:Y:S01]  /*acc0*/  NOP ;  /* 0x0000000000007918 */ /* 0x000fe20000000000 */
[----:B-1----:R1:W-:Y:S01]  /*acd0*/  SYNCS.ARRIVE.TRANS64.RED.A1T0 RZ, [R192+URZ], RZ ;  /* 0x000000ffc0ff79a7 */ /* 0x0023e200081004ff */
        /* <DEDUP_REMOVED lines=20> */
[--C-:B------:R-:W-:Y:S02]  /*ae20*/  HADD2.F32 R123, -RZ, R124.reuse.H0_H0 ;  /* 0x2000007cff7b7230 */ /* 0x100fe40000004100 */
[C-C-:B------:R-:W-:Y:S01]  /*ae30*/  FFMA R4, R77.reuse, R4, R2.reuse ;  /* 0x000000044d047223 */ /* 0x140fe20000000002 */
[C-C-:B------:R-:W-:Y:S01]  /*ae40*/  FFMA R5, R77.reuse, R5, R2.reuse ;  /* 0x000000054d057223 */ /* 0x140fe20000000002 */
[C-C-:B------:R-:W-:Y:S01]  /*ae50*/  FFMA R6, R77.reuse, R6, R2.reuse ;  /* 0x000000064d067223 */ /* 0x140fe20000000002 */
[C-C-:B------:R-:W-:Y:S01]  /*ae60*/  FFMA R7, R77.reuse, R7, R2.reuse ;  /* 0x000000074d077223 */ /* 0x140fe20000000002 */
[C-C-:B------:R-:W-:Y:S01]  /*ae70*/  FFMA R8, R77.reuse, R8, R2.reuse ;  /* 0x000000084d087223 */ /* 0x140fe20000000002 */
[C-C-:B------:R-:W-:Y:S01]  /*ae80*/  FFMA R9, R77.reuse, R9, R2.reuse ;  /* 0x000000094d097223 */ /* 0x140fe20000000002 */
[----:B------:R-:W-:Y:S02]  /*ae90*/  HADD2.F32 R124, -RZ, R124.H1_H1 ;  /* 0x3000007cff7c7230 */ /* 0x000fe40000004100 */
[C-C-:B------:R-:W-:Y:S01]  /*aea0*/  FFMA R10, R77.reuse, R10, R2.reuse ;  /* 0x0000000a4d0a7223 */ /* 0x140fe20000000002 */
[----:B------:R-:W-:Y:S02]  /*aeb0*/  HADD2.F32 R126, -RZ, R151.H1_H1 ;  /* 0x30000097ff7e7230 */ /* 0x000fe40000004100 */
[C-C-:B------:R-:W-:Y:S01]  /*aec0*/  FFMA R11, R77.reuse, R11, R2.reuse ;  /* 0x0000000b4d0b7223 */ /* 0x140fe20000000002 */
[C-C-:B------:R-:W-:Y:S01]  /*aed0*/  FFMA R12, R77.reuse, R12, R2.reuse ;  /* 0x0000000c4d0c7223 */ /* 0x140fe20000000002 */
[C-C-:B------:R-:W-:Y:S01]  /*aee0*/  FFMA R13, R77.reuse, R13, R2.reuse ;  /* 0x0000000d4d0d7223 */ /* 0x140fe20000000002 */
[--C-:B------:R-:W-:Y:S02]  /*aef0*/  HADD2.F32 R127, -RZ, R128.reuse.H0_H0 ;  /* 0x20000080ff7f7230 */ /* 0x100fe40000004100 */
[C-C-:B------:R-:W-:Y:S01]  /*af00*/  FFMA R14, R77.reuse, R14, R2.reuse ;  /* 0x0000000e4d0e7223 */ /* 0x140fe20000000002 */
        /* <DEDUP_REMOVED lines=47> */
[----:B------:R-:W-:Y:S01]  /*b200*/  F2FP.F16.E4M3.UNPACK_B R153, R153.H1 ;  /* 0x00000099ff99723e */ /* 0x000fe200030006ff */
[C-C-:B------:R-:W-:Y:S01]  /*b210*/  FFMA R57, R77.reuse, R61, R2.reuse ;  /* 0x0000003d4d397223 */ /* 0x140fe20000000002 */
[C-C-:B------:R-:W-:Y:S01]  /*b220*/  FFMA R62, R77.reuse, R62, R2.reuse ;  /* 0x0000003e4d3e7223 */ /* 0x140fe20000000002 */
[----:B------:R-:W-:Y:S01]  /*b230*/  F2FP.F16.E4M3.UNPACK_B R154, R154.H1 ;  /* 0x0000009aff9a723e */ /* 0x000fe200030006ff */
[C-C-:B------:R-:W-:Y:S01]  /*b240*/  FFMA R63, R77.reuse, R63, R2.reuse ;  /* 0x0000003f4d3f7223 */ /* 0x140fe20000000002 */
[C-C-:B------:R-:W-:Y:S01]  /*b250*/  FFMA R60, R77.reuse, R64, R2.reuse ;  /* 0x000000404d3c7223 */ /* 0x140fe20000000002 */
[----:B------:R-:W-:Y:S01]  /*b260*/  F2FP.F16.E4M3.UNPACK_B R155, R155.H1 ;  /* 0x0000009bff9b723e */ /* 0x000fe200030006ff */
[C-C-:B------:R-:W-:Y:S01]  /*b270*/  FFMA R61, R77.reuse, R65, R2.reuse ;  /* 0x000000414d3d7223 */ /* 0x140fe20000000002 */
[--C-:B------:R-:W-:Y:S01]  /*b280*/  FFMA R66, R77, R66, R2.reuse ;  /* 0x000000424d427223 */ /* 0x100fe20000000002 */
[----:B------:R-:W-:Y:S01]  /*b290*/  IADD3 R139, PT, PT, R139, 0x1, RZ ;  /* 0x000000018b8b7810 */ /* 0x000fe20007ffe0ff */
[----:B------:R-:W-:Y:S01]  /*b2a0*/  FFMA R2, R77, R67, R2 ;  /* 0x000000434d027223 */ /* 0x000fe20000000002 */
        /* <DEDUP_REMOVED lines=8> */
[--C-:B------:R-:W-:Y:S02]  /*b330*/  HADD2.F32 R89, -RZ, R142.reuse.H0_H0 ;  /* 0x2000008eff597230 */ /* 0x100fe40000004100 */
[----:B------:R-:W-:Y:S01]  /*b340*/  FFMA R10, R79, R85, R10 ;  /* 0x000000554f0a7223 */ /* 0x000fe2000000000a */
[----:B------:R-:W-:Y:S01]  /*b350*/  F2FP.SATFINITE.E4M3.F32.PACK_AB_MERGE_C R80, R7, R6, RZ ;  /* 0x000000060750723e */ /* 0x000fe200048070ff */
[----:B------:R-:W-:Y:S02]  /*b360*/  HADD2.F32 R90, -RZ, R142.H1_H1 ;  /* 0x3000008eff5a7230 */ /* 0x000fe40000004100 */
        /* <DEDUP_REMOVED lines=34> */
[----:B------:R1:W-:Y:S01]  /*b590*/  STS.128 [R171+UR49+0xa200], R80 ;  /* 0x00a20050ab007988 */ /* 0x0003e20008000c31 */
[C---:B------:R-:W-:Y:S01]  /*b5a0*/  FFMA R24, R79.reuse, R103, R24 ;  /* 0x000000674f187223 */ /* 0x040fe20000000018 */
[----:B------:R-:W-:Y:S01]  /*b5b0*/  FFMA R25, R79, R104, R25 ;  /* 0x000000684f197223 */ /* 0x000fe20000000019 */
[----:B------:R-:W-:Y:S01]  /*b5c0*/  F2FP.SATFINITE.E4M3.F32.PACK_AB_MERGE_C R26, R27, R26, RZ ;  /* 0x0000001a1b1a723e */ /* 0x000fe200048070ff */
[--C-:B------:R-:W-:Y:S02]  /*b5d0*/  HADD2.F32 R109, -RZ, R147.reuse.H0_H0 ;  /* 0x20000093ff6d7230 */ /* 0x100fe40000004100 */
[----:B------:R-:W-:Y:S01]  /*b5e0*/  FFMA R30, R79, R105, R30 ;  /* 0x000000694f1e7223 */ /* 0x000fe2000000001e */
[----:B------:R-:W-:Y:S01]  /*b5f0*/  HADD2.F32 R110, -RZ, R147.H1_H1 ;  /* 0x30000093ff6e7230 */ /* 0x000fe20000004100 */
[----:B------:R-:W-:Y:S01]  /*b600*/  F2FP.SATFINITE.E4M3.F32.PACK_AB_MERGE_C R17, R21, R20, R26 ;  /* 0x000000141511723e */ /* 0x000fe2000480701a */
        /* <DEDUP_REMOVED lines=23> */
[----:B------:R-:W-:Y:S02]  /*b780*/  HADD2.F32 R125, -RZ, R151.H0_H0 ;  /* 0x20000097ff7d7230 */ /* 0x000fe40000004100 */
        /* <DEDUP_REMOVED lines=13> */
[----:B------:R-:W-:Y:S01]  /*b860*/  FFMA R55, R79, R130, R55 ;  /* 0x000000824f377223 */ /* 0x000fe20000000037 */
[----:B------:R-:W-:Y:S01]  /*b870*/  F2FP.SATFINITE.E4M3.F32.PACK_AB_MERGE_C R19, R35, R34, RZ ;  /* 0x000000222313723e */ /* 0x000fe200048070ff */
[C---:B------:R-:W-:Y:S01]  /*b880*/  FFMA R52, R79.reuse, R131, R52 ;  /* 0x000000834f347223 */ /* 0x040fe20000000034 */
        /* <DEDUP_REMOVED lines=24> */
[----:B------:R-:W-:Y:S02]  /*ba10*/  F2FP.SATFINITE.E4M3.F32.PACK_AB_MERGE_C R54, R55, R54, RZ ;  /* 0x000000363736723e */ /* 0x000fe400048070ff */
[----:B------:R-:W-:Y:S02]  /*ba20*/  F2FP.SATFINITE.E4M3.F32.PACK_AB_MERGE_C R33, R37, R36, R42 ;  /* 0x000000242521723e */ /* 0x000fe4000480702a */
[----:B------:R-:W-:Y:S02]  /*ba30*/  F2FP.SATFINITE.E4M3.F32.PACK_AB_MERGE_C R34, R41, R40, R34 ;  /* 0x000000282922723e */ /* 0x000fe40004807022 */
[----:B------:R-:W-:Y:S02]  /*ba40*/  F2FP.SATFINITE.E4M3.F32.PACK_AB_MERGE_C R35, R45, R44, R35 ;  /* 0x0000002c2d23723e */ /* 0x000fe40004807023 */
[----:B------:R-:W-:Y:S02]  /*ba50*/  F2FP.SATFINITE.E4M3.F32.PACK_AB_MERGE_C R48, R49, R48, R54 ;  /* 0x000000303130723e */ /* 0x000fe40004807036 */
[----:B------:R-:W-:Y:S01]  /*ba60*/  F2FP.SATFINITE.E4M3.F32.PACK_AB_MERGE_C R49, R59, R58, RZ ;  /* 0x0000003a3b31723e */ /* 0x000fe200048070ff */
[----:B------:R1:W-:Y:S01]  /*ba70*/  STS.128 [R195+0xa020], R32 ;  /* 0x00a02020c3007388 */ /* 0x0003e20000000c00 */
[----:B------:R-:W-:Y:S02]  /*ba80*/  F2FP.SATFINITE.E4M3.F32.PACK_AB_MERGE_C R50, R63, R62, RZ ;  /* 0x0000003e3f32723e */ /* 0x000fe400048070ff */
[----:B------:R-:W-:Y:S02]  /*ba90*/  F2FP.SATFINITE.E4M3.F32.PACK_AB_MERGE_C R2, R2, R66, RZ ;  /* 0x000000420202723e */ /* 0x000fe400048070ff */
        /* <DEDUP_REMOVED lines=21> */
.L_x_151:
[----:B------:R-:W-:Y:S05]  /*bbf0*/  BSYNC.RECONVERGENT B0 ;  /* 0x0000000000007941 */ /* 0x000fea0003800200 */
.L_x_150:
[----:B------:R-:W-:Y:S01]  /*bc00*/  BAR.SYNC.DEFER_BLOCKING 0x1, 0x80 ;  /* 0x0042000000007b1d */ /* 0x000fe20000010000 */
[----:B------:R-:W-:Y:S01]  /*bc10*/  ISETP.NE.AND P2, PT, R191, RZ, PT ;  /* 0x000000ffbf00720c */ /* 0x000fe20003f45270 */
[----:B------:R-:W-:Y:S01]  /*bc20*/  IMAD.IADD R15, R75, 0x1, R168 ;  /* 0x000000014b0f7824 */ /* 0x000fe200078e02a8 */
[----:B------:R-:W-:Y:S01]  /*bc30*/  ISETP.NE.AND P0, PT, R193, 0x2, PT ;  /* 0x00000002c100780c */ /* 0x000fe20003f05270 */
[----:B------:R-:W-:Y:S01]  /*bc40*/  IMAD.IADD R14, R76, 0x1, R169 ;  /* 0x000000014c0e7824 */ /* 0x000fe200078e02a9 */
[----:B------:R-:W-:Y:S02]  /*bc50*/  ISETP.NE.AND P1, PT, R139, 0x2, PT ;  /* 0x000000028b00780c */ /* 0x000fe40003f25270 */
[----:B------:R-:W-:Y:S02]  /*bc60*/  SEL R2, RZ, 0x1, P0 ;  /* 0x00000001ff027807 */ /* 0x000fe40000000000 */
[----:B------:R-:W-:Y:S02]  /*bc70*/  SEL R0, RZ, 0x1, P1 ;  /* 0x00000001ff007807 */ /* 0x000fe40000800000 */
[----:B------:R-:W-:Y:S02]  /*bc80*/  LOP3.LUT R182, R182, R2, RZ, 0x3c, !PT ;  /* 0x00000002b6b67212 */ /* 0x000fe400078e3cff */
[----:B------:R-:W-:Y:S02]  /*bc90*/  LOP3.LUT R183, R183, R0, RZ, 0x3c, !PT ;  /* 0x00000000b7b77212 */ /* 0x000fe400078e3cff */
[----:B------:R-:W-:Y:S02]  /*bca0*/  @P2 R2UR UR36, R179 ;  /* 0x00000000b32422ca */ /* 0x000fe400000e0000 */
[----:B------:R-:W-:Y:S02]  /*bcb0*/  SEL R193, R193, RZ, P0 ;  /* 0x000000ffc1c17207 */ /* 0x000fe40000000000 */
[----:B------:R-:W-:Y:S01]  /*bcc0*/  SEL R139, R139, RZ, P1 ;  /* 0x000000ff8b8b7207 */ /* 0x000fe20000800000 */
[----:B------:R-:W-:Y:S10]  /*bcd0*/  @P2 BRA `(.L_x_152) ;  /* 0xffffff98007c2947 */ /* 0x000ff4000383ffff */
[----:B------:R-:W-:Y:S05]  /*bce0*/  EXIT ;  /* 0x000000000000794d */ /* 0x000fea0003800000 */
.L_x_25:
[----:B--2---:R2:W4:Y:S02]  /*bcf0*/  SYNCS.PHASECHK.TRANS64.TRYWAIT P0, [R2+URZ+0x150], R3 ;  /* 0x00015003020075a7 */ /* 0x00452400080011ff */
[----:B----4-:R-:W-:Y:S05]  /*bd00*/  @!P0 NANOSLEEP.SYNCS 0x989680 ;  /* 0x009896800000895d */ /* 0x010fea0003900000 */
[----:B------:R-:W4:Y:S02]  /*bd10*/  @!P0 SYNCS.PHASECHK.TRANS64 P0, [R2+URZ+0x150], R3 ;  /* 0x00015003020085a7 */ /* 0x000f2400080010ff */
[----:B----4-:R-:W-:Y:S05]  /*bd20*/  @!P0 BRA `(.L_x_25) ;  /* 0xfffffffc00f08947 */ /* 0x010fea000383ffff */
[----:B------:R-:W-:Y:S05]  /*bd30*/  BRA `(.L_x_153) ;  /* 0xffffff5800e07947 */ /* 0x000fea000383ffff */
.L_x_28:
[----:B------:R-:W-:-:S07]  /*bd40*/  MOV R2, UR33 ;  /* 0x0000002100027c02 */ /* 0x000fce0008000f00 */
.L_x_154:
[----:B-1----:R1:W2:Y:S02]  /*bd50*/  SYNCS.PHASECHK.TRANS64.TRYWAIT P0, [R2+URZ+0x58], R4 ;  /* 0x00005804020075a7 */ /* 0x0022a400080011ff */
[----:B--2---:R-:W-:Y:S05]  /*bd60*/  @!P0 NANOSLEEP.SYNCS 0x989680 ;  /* 0x009896800000895d */ /* 0x004fea0003900000 */
[----:B------:R-:W2:Y:S02]  /*bd70*/  @!P0 SYNCS.PHASECHK.TRANS64 P0, [R2+URZ+0x58], R4 ;  /* 0x00005804020085a7 */ /* 0x000ea400080010ff */
[----:B--2---:R-:W-:Y:S05]  /*bd80*/  @!P0 BRA `(.L_x_154) ;  /* 0xfffffffc00f08947 */ /* 0x004fea000383ffff */
[----:B------:R-:W-:Y:S05]  /*bd90*/  BRA `(.L_x_27) ;  /* 0xffffff5c00447947 */ /* 0x000fea000383ffff */
.L_x_35:
[----:B-1----:R-:W-:-:S07]  /*bda0*/  MOV R2, UR17 ;  /* 0x0000001100027c02 */ /* 0x002fce0008000f00 */
.L_x_155:
[----:B-1----:R1:W2:Y:S02]  /*bdb0*/  SYNCS.PHASECHK.TRANS64.TRYWAIT P0, [R2+URZ+0x58], R4 ;  /* 0x00005804020075a7 */ /* 0x0022a400080011ff */
[----:B--2---:R-:W-:Y:S05]  /*bdc0*/  @!P0 NANOSLEEP.SYNCS 0x989680 ;  /* 0x009896800000895d */ /* 0x004fea0003900000 */
[----:B------:R-:W2:Y:S02]  /*bdd0*/  @!P0 SYNCS.PHASECHK.TRANS64 P0, [R2+URZ+0x58], R4 ;  /* 0x00005804020085a7 */ /* 0x000ea400080010ff */
[----:B--2---:R-:W-:Y:S05]  /*bde0*/  @!P0 BRA `(.L_x_155) ;  /* 0xfffffffc00f08947 */ /* 0x004fea000383ffff */
[----:B------:R-:W-:Y:S05]  /*bdf0*/  BRA `(.L_x_34) ;  /* 0xffffff5c00fc7947 */ /* 0x000fea000383ffff */
.L_x_40:
[----:B-1----:R1:W2:Y:S02]  /*be00*/  SYNCS.PHASECHK.TRANS64.TRYWAIT P0, [R2+URZ+0x100], R3 ;  /* 0x00010003020075a7 */ /* 0x0022a400080011ff */
[----:B--2---:R-:W-:Y:S05]  /*be10*/  @!P0 NANOSLEEP.SYNCS 0x989680 ;  /* 0x009896800000895d */ /* 0x004fea0003900000 */
[----:B------:R-:W2:Y:S02]  /*be20*/  @!P0 SYNCS.PHASECHK.TRANS64 P0, [R2+URZ+0x100], R3 ;  /* 0x00010003020085a7 */ /* 0x000ea400080010ff */
[----:B--2---:R-:W-:Y:S05]  /*be30*/  @!P0 BRA `(.L_x_40) ;  /* 0xfffffffc00f08947 */ /* 0x004fea000383ffff */
[----:B------:R-:W-:Y:S05]  /*be40*/  BRA `(.L_x_156) ;  /* 0xffffff60009c7947 */ /* 0x000fea000383ffff */
.L_x_44:
[----:B---3--:R-:W-:-:S07]  /*be50*/  MOV R0, UR5 ;  /* 0x0000000500007c02 */ /* 0x008fce0008000f00 */
.L_x_157:
[----:B-1----:R1:W2:Y:S02]  /*be60*/  SYNCS.PHASECHK.TRANS64.TRYWAIT P0, [R0+URZ], R2 ;  /* 0x00000002000075a7 */ /* 0x0022a400080011ff */
[----:B--2---:R-:W-:Y:S05]  /*be70*/  @!P0 NANOSLEEP.SYNCS 0x989680 ;  /* 0x009896800000895d */ /* 0x004fea0003900000 */
[----:B------:R-:W2:Y:S02]  /*be80*/  @!P0 SYNCS.PHASECHK.TRANS64 P0, [R0+URZ], R2 ;  /* 0x00000002000085a7 */ /* 0x000ea400080010ff */
[----:B--2---:R-:W-:Y:S05]  /*be90*/  @!P0 BRA `(.L_x_157) ;  /* 0xfffffffc00f08947 */ /* 0x004fea000383ffff */
[----:B------:R-:W-:Y:S05]  /*bea0*/  BRA `(.L_x_158) ;  /* 0xffffff68000c7947 */ /* 0x000fea000383ffff */
.L_x_45:
[----:B---3--:R-:W-:-:S07]  /*beb0*/  MOV R0, UR5 ;  /* 0x0000000500007c02 */ /* 0x008fce0008000f00 */
.L_x_159:
[----:B-1----:R1:W2:Y:S02]  /*bec0*/  SYNCS.PHASECHK.TRANS64.TRYWAIT P0, [R0+URZ], R3 ;  /* 0x00000003000075a7 */ /* 0x0022a400080011ff */
[----:B--2---:R-:W-:Y:S05]  /*bed0*/  @!P0 NANOSLEEP.SYNCS 0x989680 ;  /* 0x009896800000895d */ /* 0x004fea0003900000 */
[----:B------:R-:W2:Y:S02]  /*bee0*/  @!P0 SYNCS.PHASECHK.TRANS64 P0, [R0+URZ], R3 ;  /* 0x00000003000085a7 */ /* 0x000ea400080010ff */
[----:B--2---:R-:W-:Y:S05]  /*bef0*/  @!P0 BRA `(.L_x_159) ;  /* 0xfffffffc00f08947 */ /* 0x004fea000383ffff */
[----:B------:R-:W-:Y:S05]  /*bf00*/  BRA `(.L_x_160) ;  /* 0xffffff6800187947 */ /* 0x000fea000383ffff */
.L_x_46:
[----:B---3--:R-:W-:-:S07]  /*bf10*/  MOV R0, UR5 ;  /* 0x0000000500007c02 */ /* 0x008fce0008000f00 */
.L_x_161:
[----:B-1----:R1:W2:Y:S02]  /*bf20*/  SYNCS.PHASECHK.TRANS64.TRYWAIT P0, [R0+URZ], R3 ;  /* 0x00000003000075a7 */ /* 0x0022a400080011ff */
[----:B--2---:R-:W-:Y:S05]  /*bf30*/  @!P0 NANOSLEEP.SYNCS 0x989680 ;  /* 0x009896800000895d */ /* 0x004fea0003900000 */
[----:B------:R-:W2:Y:S02]  /*bf40*/  @!P0 SYNCS.PHASECHK.TRANS64 P0, [R0+URZ], R3 ;  /* 0x00000003000085a7 */ /* 0x000ea400080010ff */
[----:B--2---:R-:W-:Y:S05]  /*bf50*/  @!P0 BRA `(.L_x_161) ;  /* 0xfffffffc00f08947 */ /* 0x004fea000383ffff */
[----:B------:R-:W-:Y:S05]  /*bf60*/  BRA `(.L_x_162) ;  /* 0xffffff6800247947 */ /* 0x000fea000383ffff */
.L_x_47:
[----:B---3--:R-:W-:-:S07]  /*bf70*/  MOV R0, UR5 ;  /* 0x0000000500007c02 */ /* 0x008fce0008000f00 */
.L_x_163:
[----:B-1----:R1:W2:Y:S02]  /*bf80*/  SYNCS.PHASECHK.TRANS64.TRYWAIT P0, [R0+URZ], R3 ;  /* 0x00000003000075a7 */ /* 0x0022a400080011ff */
[----:B--2---:R-:W-:Y:S05]  /*bf90*/  @!P0 NANOSLEEP.SYNCS 0x989680 ;  /* 0x009896800000895d */ /* 0x004fea0003900000 */
[----:B------:R-:W2:Y:S02]  /*bfa0*/  @!P0 SYNCS.PHASECHK.TRANS64 P0, [R0+URZ], R3 ;  /* 0x00000003000085a7 */ /* 0x000ea400080010ff */
[----:B--2---:R-:W-:Y:S05]  /*bfb0*/  @!P0 BRA `(.L_x_163) ;  /* 0xfffffffc00f08947 */ /* 0x004fea000383ffff */
[----:B------:R-:W-:Y:S05]  /*bfc0*/  BRA `(.L_x_164) ;  /* 0xffffff6800307947 */ /* 0x000fea000383ffff */
.L_x_48:
[----:B---3--:R-:W-:-:S07]  /*bfd0*/  MOV R0, UR5 ;  /* 0x0000000500007c02 */ /* 0x008fce0008000f00 */
.L_x_165:
[----:B-1----:R1:W2:Y:S02]  /*bfe0*/  SYNCS.PHASECHK.TRANS64.TRYWAIT P0, [R0+URZ], R3 ;  /* 0x00000003000075a7 */ /* 0x0022a400080011ff */
[----:B--2---:R-:W-:Y:S05]  /*bff0*/  @!P0 NANOSLEEP.SYNCS 0x989680 ;  /* 0x009896800000895d */ /* 0x004fea0003900000 */
[----:B------:R-:W2:Y:S02]  /*c000*/  @!P0 SYNCS.PHASECHK.TRANS64 P0, [R0+URZ], R3 ;  /* 0x00000003000085a7 */ /* 0x000ea400080010ff */
[----:B--2---:R-:W-:Y:S05]  /*c010*/  @!P0 BRA `(.L_x_165) ;  /* 0xfffffffc00f08947 */ /* 0x004fea000383ffff */
[----:B------:R-:W-:Y:S05]  /*c020*/  BRA `(.L_x_166) ;  /* 0xffffff68003c7947 */ /* 0x000fea000383ffff */
.L_x_49:
[----:B---3--:R-:W-:-:S07]  /*c030*/  MOV R0, UR5 ;  /* 0x0000000500007c02 */ /* 0x008fce0008000f00 */
.L_x_167:
[----:B-1----:R1:W2:Y:S02]  /*c040*/  SYNCS.PHASECHK.TRANS64.TRYWAIT P0, [R0+URZ], R3 ;  /* 0x00000003000075a7 */ /* 0x0022a400080011ff */
[----:B--2---:R-:W-:Y:S05]  /*c050*/  @!P0 NANOSLEEP.SYNCS 0x989680 ;  /* 0x009896800000895d */ /* 0x004fea0003900000 */
[----:B------:R-:W2:Y:S02]  /*c060*/  @!P0 SYNCS.PHASECHK.TRANS64 P0, [R0+URZ], R3 ;  /* 0x00000003000085a7 */ /* 0x000ea400080010ff */
[----:B--2---:R-:W-:Y:S05]  /*c070*/  @!P0 BRA `(.L_x_167) ;  /* 0xfffffffc00f08947 */ /* 0x004fea000383ffff */
[----:B------:R-:W-:Y:S05]  /*c080*/  BRA `(.L_x_168) ;  /* 0xffffff6800487947 */ /* 0x000fea000383ffff */
.L_x_50:
[----:B---3--:R-:W-:-:S07]  /*c090*/  MOV R0, UR5 ;  /* 0x0000000500007c02 */ /* 0x008fce0008000f00 */
.L_x_169:
[----:B-1----:R1:W2:Y:S02]  /*c0a0*/  SYNCS.PHASECHK.TRANS64.TRYWAIT P0, [R0+URZ], R3 ;  /* 0x00000003000075a7 */ /* 0x0022a400080011ff */
[----:B--2---:R-:W-:Y:S05]  /*c0b0*/  @!P0 NANOSLEEP.SYNCS 0x989680 ;  /* 0x009896800000895d */ /* 0x004fea0003900000 */
[----:B------:R-:W2:Y:S02]  /*c0c0*/  @!P0 SYNCS.PHASECHK.TRANS64 P0, [R0+URZ], R3 ;  /* 0x00000003000085a7 */ /* 0x000ea400080010ff */
[----:B--2---:R-:W-:Y:S05]  /*c0d0*/  @!P0 BRA `(.L_x_169) ;  /* 0xfffffffc00f08947 */ /* 0x004fea000383ffff */
[----:B------:R-:W-:Y:S05]  /*c0e0*/  BRA `(.L_x_170) ;  /* 0xffffff6800547947 */ /* 0x000fea000383ffff */
.L_x_51:
[----:B---3--:R-:W-:-:S07]  /*c0f0*/  MOV R0, UR5 ;  /* 0x0000000500007c02 */ /* 0x008fce0008000f00 */
.L_x_171:
[----:B-1----:R1:W2:Y:S02]  /*c100*/  SYNCS.PHASECHK.TRANS64.TRYWAIT P0, [R0+URZ], R3 ;  /* 0x00000003000075a7 */ /* 0x0022a400080011ff */
[----:B--2---:R-:W-:Y:S05]  /*c110*/  @!P0 NANOSLEEP.SYNCS 0x989680 ;  /* 0x009896800000895d */ /* 0x004fea0003900000 */
[----:B------:R-:W2:Y:S02]  /*c120*/  @!P0 SYNCS.PHASECHK.TRANS64 P0, [R0+URZ], R3 ;  /* 0x00000003000085a7 */ /* 0x000ea400080010ff */
[----:B--2---:R-:W-:Y:S05]  /*c130*/  @!P0 BRA `(.L_x_171) ;  /* 0xfffffffc00f08947 */ /* 0x004fea000383ffff */
[----:B------:R-:W-:Y:S05]  /*c140*/  BRA `(.L_x_172) ;  /* 0xffffff6800607947 */ /* 0x000fea000383ffff */
.L_x_52:
[----:B---3--:R-:W-:-:S07]  /*c150*/  MOV R0, UR5 ;  /* 0x0000000500007c02 */ /* 0x008fce0008000f00 */
.L_x_173:
[----:B-1----:R1:W2:Y:S02]  /*c160*/  SYNCS.PHASECHK.TRANS64.TRYWAIT P0, [R0+URZ], R3 ;  /* 0x00000003000075a7 */ /* 0x0022a400080011ff */
[----:B--2---:R-:W-:Y:S05]  /*c170*/  @!P0 NANOSLEEP.SYNCS 0x989680 ;  /* 0x009896800000895d */ /* 0x004fea0003900000 */
[----:B------:R-:W2:Y:S02]  /*c180*/  @!P0 SYNCS.PHASECHK.TRANS64 P0, [R0+URZ], R3 ;  /* 0x00000003000085a7 */ /* 0x000ea400080010ff */
[----:B--2---:R-:W-:Y:S05]  /*c190*/  @!P0 BRA `(.L_x_173) ;  /* 0xfffffffc00f08947 */ /* 0x004fea000383ffff */
[----:B------:R-:W-:Y:S05]  /*c1a0*/  BRA `(.L_x_174) ;  /* 0xffffff68006c7947 */ /* 0x000fea000383ffff */
.L_x_53:
[----:B---3--:R-:W-:-:S07]  /*c1b0*/  MOV R0, UR5 ;  /* 0x0000000500007c02 */ /* 0x008fce0008000f00 */
.L_x_175:
[----:B-1----:R1:W2:Y:S02]  /*c1c0*/  SYNCS.PHASECHK.TRANS64.TRYWAIT P0, [R0+URZ], R3 ;  /* 0x00000003000075a7 */ /* 0x0022a400080011ff */
[----:B--2---:R-:W-:Y:S05]  /*c1d0*/  @!P0 NANOSLEEP.SYNCS 0x989680 ;  /* 0x009896800000895d */ /* 0x004fea0003900000 */
[----:B------:R-:W2:Y:S02]  /*c1e0*/  @!P0 SYNCS.PHASECHK.TRANS64 P0, [R0+URZ], R3 ;  /* 0x00000003000085a7 */ /* 0x000ea400080010ff */
[----:B--2---:R-:W-:Y:S05]  /*c1f0*/  @!P0 BRA `(.L_x_175) ;  /* 0xfffffffc00f08947 */ /* 0x004fea000383ffff */
[----:B------:R-:W-:Y:S05]  /*c200*/  BRA `(.L_x_176) ;  /* 0xffffff6800787947 */ /* 0x000fea000383ffff */
.L_x_56:
[----:B-1----:R1:W2:Y:S02]  /*c210*/  SYNCS.PHASECHK.TRANS64.TRYWAIT P0, [R0+URZ+0x140], R4 ;  /* 0x00014004000075a7 */ /* 0x0022a400080011ff */
[----:B--2---:R-:W-:Y:S05]  /*c220*/  @!P0 NANOSLEEP.SYNCS 0x989680 ;  /* 0x009896800000895d */ /* 0x004fea0003900000 */
[----:B------:R-:W2:Y:S02]  /*c230*/  @!P0 SYNCS.PHASECHK.TRANS64 P0, [R0+URZ+0x140], R4 ;  /* 0x00014004000085a7 */ /* 0x000ea400080010ff */
[----:B--2---:R-:W-:Y:S05]  /*c240*/  @!P0 BRA `(.L_x_56) ;  /* 0xfffffffc00f08947 */ /* 0x004fea000383ffff */
[----:B------:R-:W-:Y:S05]  /*c250*/  BRA `(.L_x_177) ;  /* 0xffffff6800d87947 */ /* 0x000fea000383ffff */
.L_x_57:
[----:B------:R-:W-:-:S07]  /*c260*/  MOV R0, UR5 ;  /* 0x0000000500007c02 */ /* 0x000fce0008000f00 */
.L_x_178:
[----:B-1----:R1:W2:Y:S02]  /*c270*/  SYNCS.PHASECHK.TRANS64.TRYWAIT P0, [R0+URZ+0x110], R5 ;  /* 0x00011005000075a7 */ /* 0x0022a400080011ff */
[----:B--2---:R-:W-:Y:S05]  /*c280*/  @!P0 NANOSLEEP.SYNCS 0x989680 ;  /* 0x009896800000895d */ /* 0x004fea0003900000 */
[----:B------:R-:W2:Y:S02]  /*c290*/  @!P0 SYNCS.PHASECHK.TRANS64 P0, [R0+URZ+0x110], R5 ;  /* 0x00011005000085a7 */ /* 0x000ea400080010ff */
[----:B--2---:R-:W-:Y:S05]  /*c2a0*/  @!P0 BRA `(.L_x_178) ;  /* 0xfffffffc00f08947 */ /* 0x004fea000383ffff */
[----:B------:R-:W-:Y:S05]  /*c2b0*/  BRA `(.L_x_179) ;  /* 0xffffff6800e87947 */ /* 0x000fea000383ffff */
.L_x_58:
[----:B-1----:R1:W2:Y:S02]  /*c2c0*/  SYNCS.PHASECHK.TRANS64.TRYWAIT P1, [R0+URZ+0x100], R4 ;  /* 0x00010004000075a7 */ /* 0x0022a400080211ff */
[----:B--2---:R-:W-:Y:S05]  /*c2d0*/  @!P1 NANOSLEEP.SYNCS 0x989680 ;  /* 0x009896800000995d */ /* 0x004fea0003900000 */
[----:B------:R-:W2:Y:S02]  /*c2e0*/  @!P1 SYNCS.PHASECHK.TRANS64 P1, [R0+URZ+0x100], R4 ;  /* 0x00010004000095a7 */ /* 0x000ea400080210ff */
[----:B--2---:R-:W-:Y:S05]  /*c2f0*/  @!P1 BRA `(.L_x_58) ;  /* 0xfffffffc00f09947 */ /* 0x004fea000383ffff */
[----:B------:R-:W-:Y:S05]  /*c300*/  BRA `(.L_x_180) ;  /* 0xffffff6c00187947 */ /* 0x000fea000383ffff */
.L_x_61:
[----:B------:R-:W-:-:S07]  /*c310*/  MOV R0, UR5 ;  /* 0x0000000500007c02 */ /* 0x000fce0008000f00 */
.L_x_181:
[----:B-1----:R1:W2:Y:S02]  /*c320*/  SYNCS.PHASECHK.TRANS64.TRYWAIT P0, [R0+URZ+0x110], R2 ;  /* 0x00011002000075a7 */ /* 0x0022a400080011ff */
[----:B--2---:R-:W-:Y:S05]  /*c330*/  @!P0 NANOSLEEP.SYNCS 0x989680 ;  /* 0x009896800000895d */ /* 0x004fea0003900000 */
[----:B------:R-:W2:Y:S02]  /*c340*/  @!P0 SYNCS.PHASECHK.TRANS64 P0, [R0+URZ+0x110], R2 ;  /* 0x00011002000085a7 */ /* 0x000ea400080010ff */
[----:B--2---:R-:W-:Y:S05]  /*c350*/  @!P0 BRA `(.L_x_181) ;  /* 0xfffffffc00f08947 */ /* 0x004fea000383ffff */
[----:B------:R-:W-:Y:S05]  /*c360*/  BRA `(.L_x_60) ;  /* 0xffffff6c006c7947 */ /* 0x000fea000383ffff */
.L_x_70:
[----:B-1----:R-:W-:-:S04]  /*c370*/  MOV R4, UR6 ;  /* 0x0000000600047c02 */ /* 0x002fc80008000f00 */
[----:B------:R1:W2:Y:S03]  /*c380*/  SYNCS.PHASECHK.TRANS64.TRYWAIT P0, [R4+URZ+0x8], R5 ;  /* 0x00000805040075a7 */ /* 0x0002a600080011ff */
[----:B--2---:R-:W-:Y:S05]  /*c390*/  @!P0 NANOSLEEP.SYNCS 0x989680 ;  /* 0x009896800000895d */ /* 0x004fea0003900000 */
[----:B------:R-:W2:Y:S02]  /*c3a0*/  @!P0 SYNCS.PHASECHK.TRANS64 P0, [R4+URZ+0x8], R5 ;  /* 0x00000805040085a7 */ /* 0x000ea400080010ff */
[----:B--2---:R-:W-:Y:S05]  /*c3b0*/  @!P0 BRA `(.L_x_70) ;  /* 0xfffffffc00ec8947 */ /* 0x004fea000383ffff */
[----:B------:R-:W-:Y:S05]  /*c3c0*/  BRA `(.L_x_69) ;  /* 0xffffff7000207947 */ /* 0x000fea000383ffff */
.L_x_72:
[----:B------:R-:W-:Y:S01]  /*c3d0*/  BSSY B0, `(.L_x_182) ;  /* 0x0000006000007945 */ /* 0x000fe20003800000 */
[----:B------:R-:W-:-:S07]  /*c3e0*/  MOV R15, 0xffffffff ;  /* 0xffffffff000f7802 */ /* 0x000fce0000000f00 */
[----:B-1---5:R-:W-:Y:S05]  /*c3f0*/  WARPSYNC.COLLECTIVE R15, `(.L_x_183) ;  /* 0x000000000f0c7348 */ /* 0x022fea0003c00000 */
[----:B------:R-:W-:Y:S02]  /*c400*/  ELECT P6, UR79, PT ;  /* 0x00000000004f782f */ /* 0x000fe400038c0000 */
[----:B------:R-:W-:Y:S01]  /*c410*/  MOV R14, UR79 ;  /* 0x0000004f000e7c02 */ /* 0x000fe20008000f00 */
[----:B-1---5:R-:W-:Y:S10]  /*c420*/  ENDCOLLECTIVE ;  /* 0x000000000000791b */ /* 0x022ff40003800000 */
.L_x_183:
[----:B------:R-:W-:Y:S05]  /*c430*/  BSYNC B0 ;  /* 0x0000000000007941 */ /* 0x000fea0003800000 */
.L_x_182:
[----:B------:R-:W-:Y:S05]  /*c440*/  BRA `(.L_x_184) ;  /* 0xffffff7000507947 */ /* 0x000fea000383ffff */
.L_x_74:
[----:B-1----:R-:W-:-:S04]  /*c450*/  MOV R2, UR6 ;  /* 0x0000000600027c02 */ /* 0x002fc80008000f00 */
[----:B------:R1:W2:Y:S03]  /*c460*/  SYNCS.PHASECHK.TRANS64.TRYWAIT P0, [R2+URZ+0x8], R3 ;  /* 0x00000803020075a7 */ /* 0x0002a600080011ff */
[----:B--2---:R-:W-:Y:S05]  /*c470*/  @!P0 NANOSLEEP.SYNCS 0x989680 ;  /* 0x009896800000895d */ /* 0x004fea0003900000 */
[----:B------:R-:W2:Y:S02]  /*c480*/  @!P0 SYNCS.PHASECHK.TRANS64 P0, [R2+URZ+0x8], R3 ;  /* 0x00000803020085a7 */ /* 0x000ea400080010ff */
[----:B--2---:R-:W-:Y:S05]  /*c490*/  @!P0 BRA `(.L_x_74) ;  /* 0xfffffffc00ec8947 */ /* 0x004fea000383ffff */
[----:B------:R-:W-:Y:S05]  /*c4a0*/  BRA `(.L_x_73) ;  /* 0xffffff7000547947 */ /* 0x000fea000383ffff */
.L_x_75:
[----:B-1----:R1:W2:Y:S02]  /*c4b0*/  SYNCS.PHASECHK.TRANS64.TRYWAIT P0, [R0+URZ+0x100], R4 ;  /* 0x00010004000075a7 */ /* 0x0022a400080011ff */
[----:B--2---:R-:W-:Y:S05]  /*c4c0*/  @!P0 NANOSLEEP.SYNCS 0x989680 ;  /* 0x009896800000895d */ /* 0x004fea0003900000 */
[----:B------:R-:W2:Y:S02]  /*c4d0*/  @!P0 SYNCS.PHASECHK.TRANS64 P0, [R0+URZ+0x100], R4 ;  /* 0x00010004000085a7 */ /* 0x000ea400080010ff */
[----:B--2---:R-:W-:Y:S05]  /*c4e0*/  @!P0 BRA `(.L_x_75) ;  /* 0xfffffffc00f08947 */ /* 0x004fea000383ffff */
[----:B------:R-:W-:Y:S05]  /*c4f0*/  BRA `(.L_x_185) ;  /* 0xffffff7400307947 */ /* 0x000fea000383ffff */
.L_x_77:
[----:B------:R-:W-:-:S07]  /*c500*/  MOV R0, UR10 ;  /* 0x0000000a00007c02 */ /* 0x000fce0008000f00 */
.L_x_186:
[----:B-1----:R1:W2:Y:S02]  /*c510*/  SYNCS.PHASECHK.TRANS64.TRYWAIT P0, [R0+URZ+0x130], R4 ;  /* 0x00013004000075a7 */ /* 0x0022a400080011ff */
[----:B--2---:R-:W-:Y:S05]  /*c520*/  @!P0 NANOSLEEP.SYNCS 0x989680 ;  /* 0x009896800000895d */ /* 0x004fea0003900000 */
[----:B------:R-:W2:Y:S02]  /*c530*/  @!P0 SYNCS.PHASECHK.TRANS64 P0, [R0+URZ+0x130], R4 ;  /* 0x00013004000085a7 */ /* 0x000ea400080010ff */
[----:B--2---:R-:W-:Y:S05]  /*c540*/  @!P0 BRA `(.L_x_186) ;  /* 0xfffffffc00f08947 */ /* 0x004fea000383ffff */
[----:B------:R-:W-:Y:S05]  /*c550*/  BRA `(.L_x_187) ;  /* 0xffffff74007c7947 */ /* 0x000fea000383ffff */
.L_x_80:
[----:B------:R-:W-:Y:S07]  /*c560*/  MOV R0, UR9 ;  /* 0x0000000900007c02 */ /* 0x000fee0008000f00 */
.L_x_188:
[----:B-1----:R1:W2:Y:S02]  /*c570*/  SYNCS.PHASECHK.TRANS64.TRYWAIT P0, [R0+URZ], R4 ;  /* 0x00000004000075a7 */ /* 0x0022a400080011ff */
[----:B--2---:R-:W-:Y:S05]  /*c580*/  @!P0 NANOSLEEP.SYNCS 0x989680 ;  /* 0x009896800000895d */ /* 0x004fea0003900000 */
[----:B------:R-:W2:Y:S02]  /*c590*/  @!P0 SYNCS.PHASECHK.TRANS64 P0, [R0+URZ], R4 ;  /* 0x00000004000085a7 */ /* 0x000ea400080010ff */
[----:B--2---:R-:W-:Y:S05]  /*c5a0*/  @!P0 BRA `(.L_x_188) ;  /* 0xfffffffc00f08947 */ /* 0x004fea000383ffff */
[----:B------:R-:W-:Y:S05]  /*c5b0*/  BRA `(.L_x_79) ;  /* 0xffffff7400907947 */ /* 0x000fea000383ffff */
.L_x_84:
[----:B-1----:R-:W-:-:S07]  /*c5c0*/  MOV R0, UR5 ;  /* 0x0000000500007c02 */ /* 0x002fce0008000f00 */
.L_x_189:
[----:B-1----:R1:W2:Y:S02]  /*c5d0*/  SYNCS.PHASECHK.TRANS64.TRYWAIT P0, [R0+URZ], R2 ;  /* 0x00000002000075a7 */ /* 0x0022a400080011ff */
[----:B--2---:R-:W-:Y:S05]  /*c5e0*/  @!P0 NANOSLEEP.SYNCS 0x989680 ;  /* 0x009896800000895d */ /* 0x004fea0003900000 */
[----:B------:R-:W2:Y:S02]  /*c5f0*/  @!P0 SYNCS.PHASECHK.TRANS64 P0, [R0+URZ], R2 ;  /* 0x00000002000085a7 */ /* 0x000ea400080010ff */
[----:B--2---:R-:W-:Y:S05]  /*c600*/  @!P0 BRA `(.L_x_189) ;  /* 0xfffffffc00f08947 */ /* 0x004fea000383ffff */
[----:B------:R-:W-:Y:S05]  /*c610*/  BRA `(.L_x_190) ;  /* 0xffffff78005c7947 */ /* 0x000fea000383ffff */
.L_x_87:
[----:B------:R-:W-:-:S07]  /*c620*/  MOV R0, UR8 ;  /* 0x0000000800007c02 */ /* 0x000fce0008000f00 */
.L_x_191:
[----:B-1----:R1:W2:Y:S02]  /*c630*/  SYNCS.PHASECHK.TRANS64.TRYWAIT P1, [R0+URZ+0x160], R2 ;  /* 0x00016002000075a7 */ /* 0x0022a400080211ff */
[----:B--2---:R-:W-:Y:S05]  /*c640*/  @!P1 NANOSLEEP.SYNCS 0x989680 ;  /* 0x009896800000995d */ /* 0x004fea0003900000 */
[----:B------:R-:W2:Y:S02]  /*c650*/  @!P1 SYNCS.PHASECHK.TRANS64 P1, [R0+URZ+0x160], R2 ;  /* 0x00016002000095a7 */ /* 0x000ea400080210ff */
[----:B--2---:R-:W-:Y:S05]  /*c660*/  @!P1 BRA `(.L_x_191) ;  /* 0xfffffffc00f09947 */ /* 0x004fea000383ffff */
[----:B------:R-:W-:Y:S05]  /*c670*/  BRA `(.L_x_192) ;  /* 0xffffff7800a87947 */ /* 0x000fea000383ffff */
.L_x_92:
[----:B--2---:R2:W4:Y:S02]  /*c680*/  SYNCS.PHASECHK.TRANS64.TRYWAIT P0, [R0+URZ+0x100], R2 ;  /* 0x00010002000075a7 */ /* 0x00452400080011ff */
[----:B----4-:R-:W-:Y:S05]  /*c690*/  @!P0 NANOSLEEP.SYNCS 0x989680 ;  /* 0x009896800000895d */ /* 0x010fea0003900000 */
[----:B------:R-:W4:Y:S02]  /*c6a0*/  @!P0 SYNCS.PHASECHK.TRANS64 P0, [R0+URZ+0x100], R2 ;  /* 0x00010002000085a7 */ /* 0x000f2400080010ff */
[----:B----4-:R-:W-:Y:S05]  /*c6b0*/  @!P0 BRA `(.L_x_92) ;  /* 0xfffffffc00f08947 */ /* 0x010fea000383ffff */
[----:B------:R-:W-:Y:S05]  /*c6c0*/  BRA `(.L_x_193) ;  /* 0xffffff7c00bc7947 */ /* 0x000fea000383ffff */
.L_x_95:
[----:B------:R-:W-:Y:S07]  /*c6d0*/  MOV R0, UR6 ;  /* 0x0000000600007c02 */ /* 0x000fee0008000f00 */
.L_x_194:
[----:B--2---:R2:W4:Y:S02]  /*c6e0*/  SYNCS.PHASECHK.TRANS64.TRYWAIT P0, [R0+URZ+0xf8], R2 ;  /* 0x0000f802000075a7 */ /* 0x00452400080011ff */
[----:B----4-:R-:W-:Y:S05]  /*c6f0*/  @!P0 NANOSLEEP.SYNCS 0x989680 ;  /* 0x009896800000895d */ /* 0x010fea0003900000 */
[----:B------:R-:W4:Y:S02]  /*c700*/  @!P0 SYNCS.PHASECHK.TRANS64 P0, [R0+URZ+0xf8], R2 ;  /* 0x0000f802000085a7 */ /* 0x000f2400080010ff */
[----:B----4-:R-:W-:Y:S05]  /*c710*/  @!P0 BRA `(.L_x_194) ;  /* 0xfffffffc00f08947 */ /* 0x010fea000383ffff */
[----:B------:R-:W-:Y:S05]  /*c720*/  BRA `(.L_x_94) ;  /* 0xffffff80009c7947 */ /* 0x000fea000383ffff */
.L_x_98:
[----:B------:R-:W-:Y:S07]  /*c730*/  MOV R0, UR6 ;  /* 0x0000000600007c02 */ /* 0x000fee0008000f00 */
.L_x_195:
[----:B-1----:R1:W2:Y:S02]  /*c740*/  SYNCS.PHASECHK.TRANS64.TRYWAIT P0, [R0+URZ+0xd0], R14 ;  /* 0x0000d00e000075a7 */ /* 0x0022a400080011ff */
[----:B--2---:R-:W-:Y:S05]  /*c750*/  @!P0 NANOSLEEP.SYNCS 0x989680 ;  /* 0x009896800000895d */ /* 0x004fea0003900000 */
[----:B------:R-:W2:Y:S02]  /*c760*/  @!P0 SYNCS.PHASECHK.TRANS64 P0, [R0+URZ+0xd0], R14 ;  /* 0x0000d00e000085a7 */ /* 0x000ea400080010ff */
[----:B--2---:R-:W-:Y:S05]  /*c770*/  @!P0 BRA `(.L_x_195) ;  /* 0xfffffffc00f08947 */ /* 0x004fea000383ffff */
[----:B------:R-:W-:Y:S05]  /*c780*/  BRA `(.L_x_196) ;  /* 0xffffff8400147947 */ /* 0x000fea000383ffff */
.L_x_99:
[----:B------:R-:W-:Y:S07]  /*c790*/  MOV R0, UR6 ;  /* 0x0000000600007c02 */ /* 0x000fee0008000f00 */
.L_x_197:
[----:B-1----:R1:W2:Y:S02]  /*c7a0*/  SYNCS.PHASECHK.TRANS64.TRYWAIT P0, [R0+URZ+0xd8], R14 ;  /* 0x0000d80e000075a7 */ /* 0x0022a400080011ff */
[----:B--2---:R-:W-:Y:S05]  /*c7b0*/  @!P0 NANOSLEEP.SYNCS 0x989680 ;  /* 0x009896800000895d */ /* 0x004fea0003900000 */
[----:B------:R-:W2:Y:S02]  /*c7c0*/  @!P0 SYNCS.PHASECHK.TRANS64 P0, [R0+URZ+0xd8], R14 ;  /* 0x0000d80e000085a7 */ /* 0x000ea400080010ff */
[----:B--2---:R-:W-:Y:S05]  /*c7d0*/  @!P0 BRA `(.L_x_197) ;  /* 0xfffffffc00f08947 */ /* 0x004fea000383ffff */
[----:B------:R-:W-:Y:S05]  /*c7e0*/  BRA `(.L_x_198) ;  /* 0xffffff84004c7947 */ /* 0x000fea000383ffff */
.L_x_100:
[----:B------:R-:W-:Y:S07]  /*c7f0*/  MOV R0, UR6 ;  /* 0x0000000600007c02 */ /* 0x000fee0008000f00 */
.L_x_199:
[----:B-1----:R1:W2:Y:S02]  /*c800*/  SYNCS.PHASECHK.TRANS64.TRYWAIT P0, [R0+URZ+0xe0], R14 ;  /* 0x0000e00e000075a7 */ /* 0x0022a400080011ff */
[----:B--2---:R-:W-:Y:S05]  /*c810*/  @!P0 NANOSLEEP.SYNCS 0x989680 ;  /* 0x009896800000895d */ /* 0x004fea0003900000 */
[----:B------:R-:W2:Y:S02]  /*c820*/  @!P0 SYNCS.PHASECHK.TRANS64 P0, [R0+URZ+0xe0], R14 ;  /* 0x0000e00e000085a7 */ /* 0x000ea400080010ff */
[----:B--2---:R-:W-:Y:S05]  /*c830*/  @!P0 BRA `(.L_x_199) ;  /* 0xfffffffc00f08947 */ /* 0x004fea000383ffff */
[----:B------:R-:W-:Y:S05]  /*c840*/  BRA `(.L_x_200) ;  /* 0xffffff8400907947 */ /* 0x000fea000383ffff */
.L_x_101:
[----:B------:R-:W-:Y:S07]  /*c850*/  MOV R0, UR6 ;  /* 0x0000000600007c02 */ /* 0x000fee0008000f00 */
.L_x_201:
[----:B-1----:R1:W2:Y:S02]  /*c860*/  SYNCS.PHASECHK.TRANS64.TRYWAIT P0, [R0+URZ+0xe8], R14 ;  /* 0x0000e80e000075a7 */ /* 0x0022a400080011ff */
[----:B--2---:R-:W-:Y:S05]  /*c870*/  @!P0 NANOSLEEP.SYNCS 0x989680 ;  /* 0x009896800000895d */ /* 0x004fea0003900000 */
[----:B------:R-:W2:Y:S02]  /*c880*/  @!P0 SYNCS.PHASECHK.TRANS64 P0, [R0+URZ+0xe8], R14 ;  /* 0x0000e80e000085a7 */ /* 0x000ea400080010ff */
[----:B--2---:R-:W-:Y:S05]  /*c890*/  @!P0 BRA `(.L_x_201) ;  /* 0xfffffffc00f08947 */ /* 0x004fea000383ffff */
[----:B------:R-:W-:Y:S05]  /*c8a0*/  BRA `(.L_x_202) ;  /* 0xffffff8800147947 */ /* 0x000fea000383ffff */
.L_x_103:
[----:B------:R-:W-:-:S07]  /*c8b0*/  MOV R0, UR6 ;  /* 0x0000000600007c02 */ /* 0x000fce0008000f00 */
.L_x_203:
[----:B-1----:R1:W4:Y:S02]  /*c8c0*/  SYNCS.PHASECHK.TRANS64.TRYWAIT P0, [R0+URZ+0xd0], R2 ;  /* 0x0000d002000075a7 */ /* 0x00232400080011ff */
[----:B----4-:R-:W-:Y:S05]  /*c8d0*/  @!P0 NANOSLEEP.SYNCS 0x989680 ;  /* 0x009896800000895d */ /* 0x010fea0003900000 */
[----:B------:R-:W4:Y:S02]  /*c8e0*/  @!P0 SYNCS.PHASECHK.TRANS64 P0, [R0+URZ+0xd0], R2 ;  /* 0x0000d002000085a7 */ /* 0x000f2400080010ff */
[----:B----4-:R-:W-:Y:S05]  /*c8f0*/  @!P0 BRA `(.L_x_203) ;  /* 0xfffffffc00f08947 */ /* 0x010fea000383ffff */
[----:B------:R-:W-:Y:S05]  /*c900*/  BRA `(.L_x_204) ;  /* 0xffffff8800847947 */ /* 0x000fea000383ffff */
.L_x_104:
[----:B-1----:R-:W-:-:S07]  /*c910*/  MOV R0, UR6 ;  /* 0x0000000600007c02 */ /* 0x002fce0008000f00 */
.L_x_205:
[----:B-1----:R1:W4:Y:S02]  /*c920*/  SYNCS.PHASECHK.TRANS64.TRYWAIT P0, [R0+URZ+0xd8], R2 ;  /* 0x0000d802000075a7 */ /* 0x00232400080011ff */
[----:B----4-:R-:W-:Y:S05]  /*c930*/  @!P0 NANOSLEEP.SYNCS 0x989680 ;  /* 0x009896800000895d */ /* 0x010fea0003900000 */
[----:B------:R-:W4:Y:S02]  /*c940*/  @!P0 SYNCS.PHASECHK.TRANS64 P0, [R0+URZ+0xd8], R2 ;  /* 0x0000d802000085a7 */ /* 0x000f2400080010ff */
[----:B----4-:R-:W-:Y:S05]  /*c950*/  @!P0 BRA `(.L_x_205) ;  /* 0xfffffffc00f08947 */ /* 0x010fea000383ffff */
[----:B------:R-:W-:Y:S05]  /*c960*/  BRA `(.L_x_206) ;  /* 0xffffff8800747947 */ /* 0x000fea000383ffff */
.L_x_105:
[----:B-1----:R-:W-:-:S07]  /*c970*/  MOV R0, UR6 ;  /* 0x0000000600007c02 */ /* 0x002fce0008000f00 */
.L_x_207:
[----:B-1----:R1:W4:Y:S02]  /*c980*/  SYNCS.PHASECHK.TRANS64.TRYWAIT P0, [R0+URZ+0xe0], R2 ;  /* 0x0000e002000075a7 */ /* 0x00232400080011ff */
[----:B----4-:R-:W-:Y:S05]  /*c990*/  @!P0 NANOSLEEP.SYNCS 0x989680 ;  /* 0x009896800000895d */ /* 0x010fea0003900000 */
[----:B------:R-:W4:Y:S02]  /*c9a0*/  @!P0 SYNCS.PHASECHK.TRANS64 P0, [R0+URZ+0xe0], R2 ;  /* 0x0000e002000085a7 */ /* 0x000f2400080010ff */
[----:B----4-:R-:W-:Y:S05]  /*c9b0*/  @!P0 BRA `(.L_x_207) ;  /* 0xfffffffc00f08947 */ /* 0x010fea000383ffff */
[----:B------:R-:W-:Y:S05]  /*c9c0*/  BRA `(.L_x_208) ;  /* 0xffffff8800647947 */ /* 0x000fea000383ffff */
.L_x_107:
[----:B--2---:R2:W4:Y:S02]  /*c9d0*/  SYNCS.PHASECHK.TRANS64.TRYWAIT P0, [R0+URZ+0x100], R2 ;  /* 0x00010002000075a7 */ /* 0x00452400080011ff */
[----:B----4-:R-:W-:Y:S05]  /*c9e0*/  @!P0 NANOSLEEP.SYNCS 0x989680 ;  /* 0x009896800000895d */ /* 0x010fea0003900000 */
[----:B------:R-:W4:Y:S02]  /*c9f0*/  @!P0 SYNCS.PHASECHK.TRANS64 P0, [R0+URZ+0x100], R2 ;  /* 0x00010002000085a7 */ /* 0x000f2400080010ff */
[----:B----4-:R-:W-:Y:S05]  /*ca00*/  @!P0 BRA `(.L_x_107) ;  /* 0xfffffffc00f08947 */ /* 0x010fea000383ffff */
[----:B------:R-:W-:Y:S05]  /*ca10*/  BRA `(.L_x_209) ;  /* 0xffffff8c00407947 */ /* 0x000fea000383ffff */
.L_x_119:
[----:B-1----:R1:W2:Y:S02]  /*ca20*/  SYNCS.PHASECHK.TRANS64.TRYWAIT P1, [R0+URZ+0xb0], R3 ;  /* 0x0000b003000075a7 */ /* 0x0022a400080211ff */
[----:B--2---:R-:W-:Y:S05]  /*ca30*/  @!P1 NANOSLEEP.SYNCS 0x989680 ;  /* 0x009896800000995d */ /* 0x004fea0003900000 */
[----:B------:R-:W2:Y:S02]  /*ca40*/  @!P1 SYNCS.PHASECHK.TRANS64 P1, [R0+URZ+0xb0], R3 ;  /* 0x0000b003000095a7 */ /* 0x000ea400080210ff */
[----:B--2---:R-:W-:Y:S05]  /*ca50*/  @!P1 BRA `(.L_x_119) ;  /* 0xfffffffc00f09947 */ /* 0x004fea000383ffff */
[----:B------:R-:W-:Y:S05]  /*ca60*/  BRA `(.L_x_118) ;  /* 0xffffff9800b87947 */ /* 0x000fea000383ffff */
.L_x_121:
[----:B--2---:R2:W4:Y:S02]  /*ca70*/  SYNCS.PHASECHK.TRANS64.TRYWAIT P0, [R192+URZ+0x120], R4 ;  /* 0x00012004c00075a7 */ /* 0x00452400080011ff */
[----:B----4-:R-:W-:Y:S05]  /*ca80*/  @!P0 NANOSLEEP.SYNCS 0x989680 ;  /* 0x009896800000895d */ /* 0x010fea0003900000 */
[----:B------:R-:W4:Y:S02]  /*ca90*/  @!P0 SYNCS.PHASECHK.TRANS64 P0, [R192+URZ+0x120], R4 ;  /* 0x00012004c00085a7 */ /* 0x000f2400080010ff */
[----:B----4-:R-:W-:Y:S05]  /*caa0*/  @!P0 BRA `(.L_x_121) ;  /* 0xfffffffc00f08947 */ /* 0x010fea000383ffff */
[----:B------:R-:W-:Y:S05]  /*cab0*/  BRA `(.L_x_120) ;  /* 0xffffff9c00147947 */ /* 0x000fea000383ffff */
.L_x_130:
[----:B--2---:R2:W3:Y:S02]  /*cac0*/  SYNCS.PHASECHK.TRANS64.TRYWAIT P0, [R0+URZ+0xb0], R4 ;  /* 0x0000b004000075a7 */ /* 0x0044e400080011ff */
[----:B---3--:R-:W-:Y:S05]  /*cad0*/  @!P0 NANOSLEEP.SYNCS 0x989680 ;  /* 0x009896800000895d */ /* 0x008fea0003900000 */
[----:B------:R-:W3:Y:S02]  /*cae0*/  @!P0 SYNCS.PHASECHK.TRANS64 P0, [R0+URZ+0xb0], R4 ;  /* 0x0000b004000085a7 */ /* 0x000ee400080010ff */
[----:B---3--:R-:W-:Y:S05]  /*caf0*/  @!P0 BRA `(.L_x_130) ;  /* 0xfffffffc00f08947 */ /* 0x008fea000383ffff */
[----:B------:R-:W-:Y:S05]  /*cb00*/  BRA `(.L_x_129) ;  /* 0xffffffb000207947 */ /* 0x000fea000383ffff */
.L_x_139:
[----:B--2---:R2:W3:Y:S02]  /*cb10*/  SYNCS.PHASECHK.TRANS64.TRYWAIT P0, [R0+URZ+0xb0], R7 ;  /* 0x0000b007000075a7 */ /* 0x0044e400080011ff */
[----:B---3--:R-:W-:Y:S05]  /*cb20*/  @!P0 NANOSLEEP.SYNCS 0x989680 ;  /* 0x009896800000895d */ /* 0x008fea0003900000 */
[----:B------:R-:W3:Y:S02]  /*cb30*/  @!P0 SYNCS.PHASECHK.TRANS64 P0, [R0+URZ+0xb0], R7 ;  /* 0x0000b007000085a7 */ /* 0x000ee400080010ff */
[----:B---3--:R-:W-:Y:S05]  /*cb40*/  @!P0 BRA `(.L_x_139) ;  /* 0xfffffffc00f08947 */ /* 0x008fea000383ffff */
[----:B------:R-:W-:Y:S05]  /*cb50*/  BRA `(.L_x_138) ;  /* 0xffffffc4007c7947 */ /* 0x000fea000383ffff */
.L_x_148:
[----:B--2---:R2:W3:Y:S02]  /*cb60*/  SYNCS.PHASECHK.TRANS64.TRYWAIT P0, [R0+URZ+0xb0], R4 ;  /* 0x0000b004000075a7 */ /* 0x0044e400080011ff */
[----:B---3--:R-:W-:Y:S05]  /*cb70*/  @!P0 NANOSLEEP.SYNCS 0x989680 ;  /* 0x009896800000895d */ /* 0x008fea0003900000 */
[----:B------:R-:W3:Y:S02]  /*cb80*/  @!P0 SYNCS.PHASECHK.TRANS64 P0, [R0+URZ+0xb0], R4 ;  /* 0x0000b004000085a7 */ /* 0x000ee400080010ff */
[----:B---3--:R-:W-:Y:S05]  /*cb90*/  @!P0 BRA `(.L_x_148) ;  /* 0xfffffffc00f08947 */ /* 0x008fea000383ffff */
[----:B------:R-:W-:Y:S05]  /*cba0*/  BRA `(.L_x_147) ;  /* 0xffffffd800e47947 */ /* 0x000fea000383ffff */
        .weak           $__internal_0_$__cuda_sm10x_tcgen05_guardrail_trap_col_being_dealloced_not_returned_by_alloc
        .type           $__internal_0_$__cuda_sm10x_tcgen05_guardrail_trap_col_being_dealloced_not_returned_by_alloc,@function
        .size           $__internal_0_$__cuda_sm10x_tcgen05_guardrail_trap_col_being_dealloced_not_returned_by_alloc,($__internal_1_$__cuda_sm10x_tcgen05_guardrail_trap_phase_invalid_during_alloc - $__internal_0_$__cuda_sm10x_tcgen05_guardrail_trap_col_being_dealloced_not_returned_by_alloc)
$__internal_0_$__cuda_sm10x_tcgen05_guardrail_trap_col_being_dealloced_not_returned_by_alloc:
[----:B------:R-:W-:Y:S05]  /*cbb0*/  BPT.TRAP 0x1 ;  /* 0x000000040000795c */ /* 0x000fea0000300000 */
[----:B------:R-:W-:-:S04]  /*cbc0*/  HFMA2 R3, -RZ, RZ, 0, 0 ;  /* 0x00000000ff037431 */ /* 0x000fc800000001ff */
[----:B------:R-:W-:Y:S05]  /*cbd0*/  RET.REL.NODEC R2 `(_ZN7cutlass13device_kernelINS_4gemm6kernel13GemmUniversalIN4cute5tupleIJiiiiEEENS1_10collective13CollectiveMmaINS1_35MainloopSm100TmaUmmaWarpSpecializedILi11ELi2ELi2ENS5_IJNS4_1CILi2EEENSA_ILi1EEESC_EEEEENS5_IJNSA_ILi256EEESF_NSA_ILi64EEEEEENS_12float_e4m3_tENS5_IJlSC_lEEESI_SJ_NS4_8TiledMMAINS4_8MMA_AtomIJNS4_10MMA_TraitsINS4_25SM100_MMA_F8F6F4_2x1SM_SSEJSI_SI_fSF_SF_NS4_17integral_constantINS4_4UMMA5MajorELSQ_0EEESR_NSO_INSP_7ScaleInELSS_0EEEST_EEEEEENS4_6LayoutINS5_IJSC_SC_SC_EEENS5_IJNSA_ILi0EEESY_SY_EEEEENS5_IJNS4_10UnderscoreES11_S11_EEEEENS4_18SM100_TMA_2SM_LOADENS4_14ComposedLayoutINS4_7SwizzleILi2ELi4ELi3EEENS4_18smem_ptr_flag_bitsILi8EEENSW_INS5_IJNSA_ILi8EEESG_EEENS5_IJSG_SC_EEEEEEEvNS4_8identityES14_S1E_vS1F_EENS_8epilogue10collective18CollectiveEpilogueINS1H_23Sm100TmaWarpSpecializedILi4ELi2ELi64ELb0ELb0EEEJNS5_IJNSA_ILi128EEESF_SG_EEENS5_IJNSW_IS1M_SC_EENSW_ISG_SC_EEEEESI_SJ_SI_SJ_NS1H_6fusion15FusionCallbacksIS1L_NS1R_17LinCombPerRowBiasISI_fSI_SI_fLi16ELNS_15FloatRoundStyleE2EEES1N_S1Q_JEEENS4_5SM1004TMEM4LOAD26SM100_TMEM_LOAD_32dp32b64xENS4_13SM90_TMA_LOADES1E_NS4_39AutoVectorizingCopyWithAssumedAlignmentILi128EEENS4_14SM90_TMA_STOREES1E_S23_S23_EEEvvEEEEvNT_6ParamsE) ;  /* 0xffffff3402087950 */ /* 0x000fea0003c3ffff */
        .weak           $__internal_1_$__cuda_sm10x_tcgen05_guardrail_trap_phase_invalid_during_alloc
        .type           $__internal_1_$__cuda_sm10x_tcgen05_guardrail_trap_phase_invalid_during_alloc,@function
        .size           $__internal_1_$__cuda_sm10x_tcgen05_guardrail_trap_phase_invalid_during_alloc,($__internal_2_$__cuda_sm10x_tcgen05_guardrail_trap_unallocated_columns_being_dealloced - $__internal_1_$__cuda_sm10x_tcgen05_guardrail_trap_phase_invalid_during_alloc)
$__internal_1_$__cuda_sm10x_tcgen05_guardrail_trap_phase_invalid_during_alloc:
[----:B------:R-:W-:Y:S05]  /*cbe0*/  BPT.TRAP 0x1 ;  /* 0x000000040000795c */ /* 0x000fea0000300000 */
[----:B------:R-:W-:-:S04]  /*cbf0*/  MOV R3, 0x0 ;  /* 0x0000000000037802 */ /* 0x000fc80000000f00 */
[----:B------:R-:W-:Y:S05]  /*cc00*/  RET.REL.NODEC R2 `(_ZN7cutlass13device_kernelINS_4gemm6kernel13GemmUniversalIN4cute5tupleIJiiiiEEENS1_10collective13CollectiveMmaINS1_35MainloopSm100TmaUmmaWarpSpecializedILi11ELi2ELi2ENS5_IJNS4_1CILi2EEENSA_ILi1EEESC_EEEEENS5_IJNSA_ILi256EEESF_NSA_ILi64EEEEEENS_12float_e4m3_tENS5_IJlSC_lEEESI_SJ_NS4_8TiledMMAINS4_8MMA_AtomIJNS4_10MMA_TraitsINS4_25SM100_MMA_F8F6F4_2x1SM_SSEJSI_SI_fSF_SF_NS4_17integral_constantINS4_4UMMA5MajorELSQ_0EEESR_NSO_INSP_7ScaleInELSS_0EEEST_EEEEEENS4_6LayoutINS5_IJSC_SC_SC_EEENS5_IJNSA_ILi0EEESY_SY_EEEEENS5_IJNS4_10UnderscoreES11_S11_EEEEENS4_18SM100_TMA_2SM_LOADENS4_14ComposedLayoutINS4_7SwizzleILi2ELi4ELi3EEENS4_18smem_ptr_flag_bitsILi8EEENSW_INS5_IJNSA_ILi8EEESG_EEENS5_IJSG_SC_EEEEEEEvNS4_8identityES14_S1E_vS1F_EENS_8epilogue10collective18CollectiveEpilogueINS1H_23Sm100TmaWarpSpecializedILi4ELi2ELi64ELb0ELb0EEEJNS5_IJNSA_ILi128EEESF_SG_EEENS5_IJNSW_IS1M_SC_EENSW_ISG_SC_EEEEESI_SJ_SI_SJ_NS1H_6fusion15FusionCallbacksIS1L_NS1R_17LinCombPerRowBiasISI_fSI_SI_fLi16ELNS_15FloatRoundStyleE2EEES1N_S1Q_JEEENS4_5SM1004TMEM4LOAD26SM100_TMEM_LOAD_32dp32b64xENS4_13SM90_TMA_LOADES1E_NS4_39AutoVectorizingCopyWithAssumedAlignmentILi128EEENS4_14SM90_TMA_STOREES1E_S23_S23_EEEvvEEEEvNT_6ParamsE) ;  /* 0xffffff3002fc7950 */ /* 0x000fea0003c3ffff */
        .weak           $__internal_2_$__cuda_sm10x_tcgen05_guardrail_trap_unallocated_columns_being_dealloced
        .type           $__internal_2_$__cuda_sm10x_tcgen05_guardrail_trap_unallocated_columns_being_dealloced,@function
        .size           $__internal_2_$__cuda_sm10x_tcgen05_guardrail_trap_unallocated_columns_being_dealloced,(.L_x_211 - $__internal_2_$__cuda_sm10x_tcgen05_guardrail_trap_unallocated_columns_being_dealloced)
$__internal_2_$__cuda_sm10x_tcgen05_guardrail_trap_unallocated_columns_being_dealloced:
[----:B------:R-:W-:Y:S05]  /*cc10*/  BPT.TRAP 0x1 ;  /* 0x000000040000795c */ /* 0x000fea0000300000 */
[----:B------:R-:W-:-:S04]  /*cc20*/  HFMA2 R3, -RZ, RZ, 0, 0 ;  /* 0x00000000ff037431 */ /* 0x000fc800000001ff */
[----:B------:R-:W-:Y:S05]  /*cc30*/  RET.REL.NODEC R2 `(_ZN7cutlass13device_kernelINS_4gemm6kernel13GemmUniversalIN4cute5tupleIJiiiiEEENS1_10collective13CollectiveMmaINS1_35MainloopSm100TmaUmmaWarpSpecializedILi11ELi2ELi2ENS5_IJNS4_1CILi2EEENSA_ILi1EEESC_EEEEENS5_IJNSA_ILi256EEESF_NSA_ILi64EEEEEENS_12float_e4m3_tENS5_IJlSC_lEEESI_SJ_NS4_8TiledMMAINS4_8MMA_AtomIJNS4_10MMA_TraitsINS4_25SM100_MMA_F8F6F4_2x1SM_SSEJSI_SI_fSF_SF_NS4_17integral_constantINS4_4UMMA5MajorELSQ_0EEESR_NSO_INSP_7ScaleInELSS_0EEEST_EEEEEENS4_6LayoutINS5_IJSC_SC_SC_EEENS5_IJNSA_ILi0EEESY_SY_EEEEENS5_IJNS4_10UnderscoreES11_S11_EEEEENS4_18SM100_TMA_2SM_LOADENS4_14ComposedLayoutINS4_7SwizzleILi2ELi4ELi3EEENS4_18smem_ptr_flag_bitsILi8EEENSW_INS5_IJNSA_ILi8EEESG_EEENS5_IJSG_SC_EEEEEEEvNS4_8identityES14_S1E_vS1F_EENS_8epilogue10collective18CollectiveEpilogueINS1H_23Sm100TmaWarpSpecializedILi4ELi2ELi64ELb0ELb0EEEJNS5_IJNSA_ILi128EEESF_SG_EEENS5_IJNSW_IS1M_SC_EENSW_ISG_SC_EEEEESI_SJ_SI_SJ_NS1H_6fusion15FusionCallbacksIS1L_NS1R_17LinCombPerRowBiasISI_fSI_SI_fLi16ELNS_15FloatRoundStyleE2EEES1N_S1Q_JEEENS4_5SM1004TMEM4LOAD26SM100_TMEM_LOAD_32dp32b64xENS4_13SM90_TMA_LOADES1E_NS4_39AutoVectorizingCopyWithAssumedAlignmentILi128EEENS4_14SM90_TMA_STOREES1E_S23_S23_EEEvvEEEEvNT_6ParamsE) ;  /* 0xffffff3002f07950 */ /* 0x000fea0003c3ffff */
.L_x_210:
[----:B------:R-:W-:-:S00]  /*cc40*/  BRA `(.L_x_210) ;  /* 0xfffffffc00fc7947 */ /* 0x000fc0000383ffff */
[----:B------:R-:W-:-:S00]  /*cc50*/  NOP ;  /* 0x0000000000007918 */ /* 0x000fc00000000000 */
        /* <DEDUP_REMOVED lines=10> */
.L_x_211:


//--------------------- .nv.global.init           --------------------------
	.section	.nv.global.init,"aw",@progbits
.nv.global.init:
	.type		$str$27,@object
	.size		$str$27,($str$28 - $str$27)
$str$27:
        /*0000*/ 	.byte	0x28, 0x61, 0x64, 0x64, 0x72, 0x65, 0x73, 0x73, 0x20, 0x26, 0x20, 0x6d, 0x61, 0x73, 0x6b, 0x29
        /*0010*/ 	.byte	0x20, 0x3d, 0x3d, 0x20, 0x30, 0x00
	.type		$str$28,@object
	.size		$str$28,($str$26 - $str$28)
$str$28:
        /*0016*/ 	.byte	0x2f, 0x74, 0x6d, 0x70, 0x2f, 0x63, 0x75, 0x74, 0x6c, 0x61, 0x73, 0x73, 0x5f, 0x73, 0x77, 0x65
        /*0026*/ 	.byte	0x65, 0x70, 0x5f, 0x73, 0x72, 0x63, 0x2f, 0x69, 0x6e, 0x63, 0x6c, 0x75, 0x64, 0x65, 0x2f, 0x63
        /*0036*/ 	.byte	0x75, 0x74, 0x65, 0x2f, 0x70, 0x6f, 0x69, 0x6e, 0x74, 0x65, 0x72, 0x5f, 0x66, 0x6c, 0x61, 0x67
        /*0046*/ 	.byte	0x67, 0x65, 0x64, 0x2e, 0x68, 0x70, 0x70, 0x00
	.type		$str$26,@object
	.size		$str$26,($str$25 - $str$26)
$str$26:
        /*004e*/ 	.byte	0x2f, 0x74, 0x6d, 0x70, 0x2f, 0x63, 0x75, 0x74, 0x6c, 0x61, 0x73, 0x73, 0x5f, 0x73, 0x77, 0x65
        /*005e*/ 	.byte	0x65, 0x70, 0x5f, 0x73, 0x72, 0x63, 0x2f, 0x69, 0x6e, 0x63, 0x6c, 0x75, 0x64, 0x65, 0x2f, 0x63
        /*006e*/ 	.byte	0x75, 0x74, 0x65, 0x2f, 0x61, 0x74, 0x6f, 0x6d, 0x2f, 0x63, 0x6f, 0x70, 0x79, 0x5f, 0x74, 0x72
        /*007e*/ 	.byte	0x61, 0x69, 0x74, 0x73, 0x5f, 0x73, 0x6d, 0x31, 0x30, 0x30, 0x2e, 0x68, 0x70, 0x70, 0x00
	.type		$str$25,@object
	.size		$str$25,(__unnamed_1 - $str$25)
$str$25:
        /*008d*/ 	.byte	0x28, 0x28, 0x75, 0x69, 0x6e, 0x74, 0x33, 0x32, 0x5f, 0x74, 0x28, 0x74, 0x68, 0x72, 0x65, 0x61
        /*009d*/ 	.byte	0x64, 0x49, 0x64, 0x78, 0x2e, 0x78, 0x29, 0x20, 0x2f, 0x20, 0x33, 0x32, 0x29, 0x20, 0x25, 0x20
        /*00ad*/ 	.byte	0x34, 0x29, 0x20, 0x3d, 0x3d, 0x20, 0x28, 0x28, 0x28, 0x74, 0x6d, 0x65, 0x6d, 0x5f, 0x61, 0x64
        /*00bd*/ 	.byte	0x64, 0x72, 0x20, 0x3e, 0x3e, 0x20, 0x31, 0x36, 0x29, 0x20, 0x2f, 0x20, 0x33, 0x32, 0x29, 0x20
        /*00cd*/ 	.byte	0x25, 0x20, 0x34, 0x29, 0x00
	.type		__unnamed_1,@object
	.size		__unnamed_1,(__unnamed_2 - __unnamed_1)
__unnamed_1:
        /*00d2*/ 	.byte	0x61, 0x75, 0x74, 0x6f, 0x20, 0x63, 0x75, 0x74, 0x65, 0x3a, 0x3a, 0x61, 0x73, 0x5f, 0x70, 0x6f
        /* <DEDUP_REMOVED lines=24> */
        /*0262*/ 	.byte	0x43, 0x3c, 0x38, 0x31, 0x39, 0x32, 0x3e, 0x3e, 0x3e, 0x3e, 0x5d, 0x00
	.type		__unnamed_2,@object
	.size		__unnamed_2,(__unnamed_3 - __unnamed_2)
__unnamed_2:
        /* <DEDUP_REMOVED lines=26> */
	.type		__unnamed_3,@object
	.size		__unnamed_3,(.L_3 - __unnamed_3)
__unnamed_3:
        /* <DEDUP_REMOVED lines=42> */
        /*06aa*/ 	.byte	0x3e, 0x3e, 0x3e, 0x3e, 0x5d, 0x00
.L_3:


//--------------------- .nv.shared._ZN7cutlass13device_kernelINS_4gemm6kernel13GemmUniversalIN4cute5tupleIJiiiiEEENS1_10collective13CollectiveMmaINS1_35MainloopSm100TmaUmmaWarpSpecializedILi11ELi2ELi2ENS5_IJNS4_1CILi2EEENSA_ILi1EEESC_EEEEENS5_IJNSA_ILi256EEESF_NSA_ILi64EEEEEENS_12float_e4m3_tENS5_IJlSC_lEEESI_SJ_NS4_8TiledMMAINS4_8MMA_AtomIJNS4_10MMA_TraitsINS4_25SM100_MMA_F8F6F4_2x1SM_SSEJSI_SI_fSF_SF_NS4_17integral_constantINS4_4UMMA5MajorELSQ_0EEESR_NSO_INSP_7ScaleInELSS_0EEEST_EEEEEENS4_6LayoutINS5_IJSC_SC_SC_EEENS5_IJNSA_ILi0EEESY_SY_EEEEENS5_IJNS4_10UnderscoreES11_S11_EEEEENS4_18SM100_TMA_2SM_LOADENS4_14ComposedLayoutINS4_7SwizzleILi2ELi4ELi3EEENS4_18smem_ptr_flag_bitsILi8EEENSW_INS5_IJNSA_ILi8EEESG_EEENS5_IJSG_SC_EEEEEEEvNS4_8identityES14_S1E_vS1F_EENS_8epilogue10collective18CollectiveEpilogueINS1H_23Sm100TmaWarpSpecializedILi4ELi2ELi64ELb0ELb0EEEJNS5_IJNSA_ILi128EEESF_SG_EEENS5_IJNSW_IS1M_SC_EENSW_ISG_SC_EEEEESI_SJ_SI_SJ_NS1H_6fusion15FusionCallbacksIS1L_NS1R_17LinCombPerRowBiasISI_fSI_SI_fLi16ELNS_15FloatRoundStyleE2EEES1N_S1Q_JEEENS4_5SM1004TMEM4LOAD26SM100_TMEM_LOAD_32dp32b64xENS4_13SM90_TMA_LOADES1E_NS4_39AutoVectorizingCopyWithAssumedAlignmentILi128EEENS4_14SM90_TMA_STOREES1E_S23_S23_EEEvvEEEEvNT_6ParamsE --------------------------
	.section	.nv.shared._ZN7cutlass13device_kernelINS_4gemm6kernel13GemmUniversalIN4cute5tupleIJiiiiEEENS1_10collective13CollectiveMmaINS1_35MainloopSm100TmaUmmaWarpSpecializedILi11ELi2ELi2ENS5_IJNS4_1CILi2EEENSA_ILi1EEESC_EEEEENS5_IJNSA_ILi256EEESF_NSA_ILi64EEEEEENS_12float_e4m3_tENS5_IJlSC_lEEESI_SJ_NS4_8TiledMMAINS4_8MMA_AtomIJNS4_10MMA_TraitsINS4_25SM100_MMA_F8F6F4_2x1SM_SSEJSI_SI_fSF_SF_NS4_17integral_constantINS4_4UMMA5MajorELSQ_0EEESR_NSO_INSP_7ScaleInELSS_0EEEST_EEEEEENS4_6LayoutINS5_IJSC_SC_SC_EEENS5_IJNSA_ILi0EEESY_SY_EEEEENS5_IJNS4_10UnderscoreES11_S11_EEEEENS4_18SM100_TMA_2SM_LOADENS4_14ComposedLayoutINS4_7SwizzleILi2ELi4ELi3EEENS4_18smem_ptr_flag_bitsILi8EEENSW_INS5_IJNSA_ILi8EEESG_EEENS5_IJSG_SC_EEEEEEEvNS4_8identityES14_S1E_vS1F_EENS_8epilogue10collective18CollectiveEpilogueINS1H_23Sm100TmaWarpSpecializedILi4ELi2ELi64ELb0ELb0EEEJNS5_IJNSA_ILi128EEESF_SG_EEENS5_IJNSW_IS1M_SC_EENSW_ISG_SC_EEEEESI_SJ_SI_SJ_NS1H_6fusion15FusionCallbacksIS1L_NS1R_17LinCombPerRowBiasISI_fSI_SI_fLi16ELNS_15FloatRoundStyleE2EEES1N_S1Q_JEEENS4_5SM1004TMEM4LOAD26SM100_TMEM_LOAD_32dp32b64xENS4_13SM90_TMA_LOADES1E_NS4_39AutoVectorizingCopyWithAssumedAlignmentILi128EEENS4_14SM90_TMA_STOREES1E_S23_S23_EEEvvEEEEvNT_6ParamsE,"aw",@nobits
	.sectionflags	@""
	.align	16
	.zero		1024


//--------------------- .nv.shared.reserved.0     --------------------------
	.section	.nv.shared.reserved.0,"aw",@nobits
	.weak		__nv_reservedSMEM_offset_0_alias
	.size		__nv_reservedSMEM_offset_0_alias, 0, 64
	.other		__nv_reservedSMEM_offset_0_alias,@"STO_CUDA_RESERVED_SHARED STV_DEFAULT"
__nv_reservedSMEM_offset_0_alias:
	.zero		0
.nv.shared.reserved.0:
	.zero		64
	.weak		__nv_reservedSMEM_tcgen05_partition
	.type		__nv_reservedSMEM_tcgen05_partition,@object
	.size		__nv_reservedSMEM_tcgen05_partition,(.L_0 - __nv_reservedSMEM_tcgen05_partition)
__nv_reservedSMEM_tcgen05_partition:
	.zero		32
.L_0:


//--------------------- .nv.global                --------------------------
	.section	.nv.global,"aw",@nobits
.nv.global:
	.type		_ZN39_INTERNAL_d5604fba_4_k_cu_df2fe03a_29604cute1_E,@object
	.size		_ZN39_INTERNAL_d5604fba_4_k_cu_df2fe03a_29604cute1_E,(_ZN39_INTERNAL_d5604fba_4_k_cu_df2fe03a_29604cuda3std3__45__cpo6cbeginE - _ZN39_INTERNAL_d5604fba_4_k_cu_df2fe03a_29604cute1_E)
_ZN39_INTERNAL_d5604fba_4_k_cu_df2fe03a_29604cute1_E:
	.zero		1
	.type		_ZN39_INTERNAL_d5604fba_4_k_cu_df2fe03a_29604cuda3std3__45__cpo6cbeginE,@object
	.size		_ZN39_INTERNAL_d5604fba_4_k_cu_df2fe03a_29604cuda3std3__45__cpo6cbeginE,(_ZN39_INTERNAL_d5604fba_4_k_cu_df2fe03a_29604cuda3std3__48in_placeE - _ZN39_INTERNAL_d5604fba_4_k_cu_df2fe03a_29604cuda3std3__45__cpo6cbeginE)
_ZN39_INTERNAL_d5604fba_4_k_cu_df2fe03a_29604cuda3std3__45__cpo6cbeginE:
	.zero		1
	.type		_ZN39_INTERNAL_d5604fba_4_k_cu_df2fe03a_29604cuda3std3__48in_placeE,@object
	.size		_ZN39_INTERNAL_d5604fba_4_k_cu_df2fe03a_29604cuda3std3__48in_placeE,(_ZN39_INTERNAL_d5604fba_4_k_cu_df2fe03a_29604cuda3std6ranges3__45__cpo9iter_moveE - _ZN39_INTERNAL_d5604fba_4_k_cu_df2fe03a_29604cuda3std3__48in_placeE)
_ZN39_INTERNAL_d5604fba_4_k_cu_df2fe03a_29604cuda3std3__48in_placeE:
	.zero		1
	.type		_ZN39_INTERNAL_d5604fba_4_k_cu_df2fe03a_29604cuda3std6ranges3__45__cpo9iter_moveE,@object
	.size		_ZN39_INTERNAL_d5604fba_4_k_cu_df2fe03a_29604cuda3std6ranges3__45__cpo9iter_moveE,(_ZN39_INTERNAL_d5604fba_4_k_cu_df2fe03a_29604cuda3std3__45__cpo5beginE - _ZN39_INTERNAL_d5604fba_4_k_cu_df2fe03a_29604cuda3std6ranges3__45__cpo9iter_moveE)
_ZN39_INTERNAL_d5604fba_4_k_cu_df2fe03a_29604cuda3std6ranges3__45__cpo9iter_moveE:
	.zero		1
	.type		_ZN39_INTERNAL_d5604fba_4_k_cu_df2fe03a_29604cuda3std3__45__cpo5beginE,@object
	.size		_ZN39_INTERNAL_d5604fba_4_k_cu_df2fe03a_29604cuda3std3__45__cpo5beginE,(_ZN39_INTERNAL_d5604fba_4_k_cu_df2fe03a_29604cuda3std3__441_GLOBAL__N__d5604fba_4_k_cu_df2fe03a_29606ignoreE - _ZN39_INTERNAL_d5604fba_4_k_cu_df2fe03a_29604cuda3std3__45__cpo5beginE)
_ZN39_INTERNAL_d5604fba_4_k_cu_df2fe03a_29604cuda3std3__45__cpo5beginE:
	.zero		1
	.type		_ZN39_INTERNAL_d5604fba_4_k_cu_df2fe03a_29604cuda3std3__441_GLOBAL__N__d5604fba_4_k_cu_df2fe03a_29606ignoreE,@object
	.size		_ZN39_INTERNAL_d5604fba_4_k_cu_df2fe03a_29604cuda3std3__441_GLOBAL__N__d5604fba_4_k_cu_df2fe03a_29606ignoreE,(_ZN39_INTERNAL_d5604fba_4_k_cu_df2fe03a_29604cute7productE - _ZN39_INTERNAL_d5604fba_4_k_cu_df2fe03a_29604cuda3std3__441_GLOBAL__N__d5604fba_4_k_cu_df2fe03a_29606ignoreE)
_ZN39_INTERNAL_d5604fba_4_k_cu_df2fe03a_29604cuda3std3__441_GLOBAL__N__d5604fba_4_k_cu_df2fe03a_29606ignoreE:
	.zero		1
	.type		_ZN39_INTERNAL_d5604fba_4_k_cu_df2fe03a_29604cute7productE,@object
	.size		_ZN39_INTERNAL_d5604fba_4_k_cu_df2fe03a_29604cute7productE,(_ZN39_INTERNAL_d5604fba_4_k_cu_df2fe03a_29604cuda3std3__45__cpo3endE - _ZN39_INTERNAL_d5604fba_4_k_cu_df2fe03a_29604cute7productE)
_ZN39_INTERNAL_d5604fba_4_k_cu_df2fe03a_29604cute7productE:
	.zero		1
	.type		_ZN39_INTERNAL_d5604fba_4_k_cu_df2fe03a_29604cuda3std3__45__cpo3endE,@object
	.size		_ZN39_INTERNAL_d5604fba_4_k_cu_df2fe03a_29604cuda3std3__45__cpo3endE,(_ZN39_INTERNAL_d5604fba_4_k_cu_df2fe03a_29604cuda3std3__419piecewise_constructE - _ZN39_INTERNAL_d5604fba_4_k_cu_df2fe03a_29604cuda3std3__45__cpo3endE)
_ZN39_INTERNAL_d5604fba_4_k_cu_df2fe03a_29604cuda3std3__45__cpo3endE:
	.zero		1
	.type		_ZN39_INTERNAL_d5604fba_4_k_cu_df2fe03a_29604cuda3std3__419piecewise_constructE,@object
	.size		_ZN39_INTERNAL_d5604fba_4_k_cu_df2fe03a_29604cuda3std3__419piecewise_constructE,(_ZN39_INTERNAL_d5604fba_4_k_cu_df2fe03a_29604cuda3std3__45__cpo4cendE - _ZN39_INTERNAL_d5604fba_4_k_cu_df2fe03a_29604cuda3std3__419piecewise_constructE)
_ZN39_INTERNAL_d5604fba_4_k_cu_df2fe03a_29604cuda3std3__419piecewise_constructE:
	.zero		1
	.type		_ZN39_INTERNAL_d5604fba_4_k_cu_df2fe03a_29604cuda3std3__45__cpo4cendE,@object
	.size		_ZN39_INTERNAL_d5604fba_4_k_cu_df2fe03a_29604cuda3std3__45__cpo4cendE,(_ZN39_INTERNAL_d5604fba_4_k_cu_df2fe03a_29604cuda3std6ranges3__45__cpo4swapE - _ZN39_INTERNAL_d5604fba_4_k_cu_df2fe03a_29604cuda3std3__45__cpo4cendE)
_ZN39_INTERNAL_d5604fba_4_k_cu_df2fe03a_29604cuda3std3__45__cpo4cendE:
	.zero		1
	.type		_ZN39_INTERNAL_d5604fba_4_k_cu_df2fe03a_29604cuda3std6ranges3__45__cpo4swapE,@object
	.size		_ZN39_INTERNAL_d5604fba_4_k_cu_df2fe03a_29604cuda3std6ranges3__45__cpo4swapE,(.L_11 - _ZN39_INTERNAL_d5604fba_4_k_cu_df2fe03a_29604cuda3std6ranges3__45__cpo4swapE)
_ZN39_INTERNAL_d5604fba_4_k_cu_df2fe03a_29604cuda3std6ranges3__45__cpo4swapE:
	.zero		1
.L_11:


//--------------------- .nv.constant0._ZN7cutlass13device_kernelINS_4gemm6kernel13GemmUniversalIN4cute5tupleIJiiiiEEENS1_10collective13CollectiveMmaINS1_35MainloopSm100TmaUmmaWarpSpecializedILi11ELi2ELi2ENS5_IJNS4_1CILi2EEENSA_ILi1EEESC_EEEEENS5_IJNSA_ILi256EEESF_NSA_ILi64EEEEEENS_12float_e4m3_tENS5_IJlSC_lEEESI_SJ_NS4_8TiledMMAINS4_8MMA_AtomIJNS4_10MMA_TraitsINS4_25SM100_MMA_F8F6F4_2x1SM_SSEJSI_SI_fSF_SF_NS4_17integral_constantINS4_4UMMA5MajorELSQ_0EEESR_NSO_INSP_7ScaleInELSS_0EEEST_EEEEEENS4_6LayoutINS5_IJSC_SC_SC_EEENS5_IJNSA_ILi0EEESY_SY_EEEEENS5_IJNS4_10UnderscoreES11_S11_EEEEENS4_18SM100_TMA_2SM_LOADENS4_14ComposedLayoutINS4_7SwizzleILi2ELi4ELi3EEENS4_18smem_ptr_flag_bitsILi8EEENSW_INS5_IJNSA_ILi8EEESG_EEENS5_IJSG_SC_EEEEEEEvNS4_8identityES14_S1E_vS1F_EENS_8epilogue10collective18CollectiveEpilogueINS1H_23Sm100TmaWarpSpecializedILi4ELi2ELi64ELb0ELb0EEEJNS5_IJNSA_ILi128EEESF_SG_EEENS5_IJNSW_IS1M_SC_EENSW_ISG_SC_EEEEESI_SJ_SI_SJ_NS1H_6fusion15FusionCallbacksIS1L_NS1R_17LinCombPerRowBiasISI_fSI_SI_fLi16ELNS_15FloatRoundStyleE2EEES1N_S1Q_JEEENS4_5SM1004TMEM4LOAD26SM100_TMEM_LOAD_32dp32b64xENS4_13SM90_TMA_LOADES1E_NS4_39AutoVectorizingCopyWithAssumedAlignmentILi128EEENS4_14SM90_TMA_STOREES1E_S23_S23_EEEvvEEEEvNT_6ParamsE --------------------------
	.section	.nv.constant0._ZN7cutlass13device_kernelINS_4gemm6kernel13GemmUniversalIN4cute5tupleIJiiiiEEENS1_10collective13CollectiveMmaINS1_35MainloopSm100TmaUmmaWarpSpecializedILi11ELi2ELi2ENS5_IJNS4_1CILi2EEENSA_ILi1EEESC_EEEEENS5_IJNSA_ILi256EEESF_NSA_ILi64EEEEEENS_12float_e4m3_tENS5_IJlSC_lEEESI_SJ_NS4_8TiledMMAINS4_8MMA_AtomIJNS4_10MMA_TraitsINS4_25SM100_MMA_F8F6F4_2x1SM_SSEJSI_SI_fSF_SF_NS4_17integral_constantINS4_4UMMA5MajorELSQ_0EEESR_NSO_INSP_7ScaleInELSS_0EEEST_EEEEEENS4_6LayoutINS5_IJSC_SC_SC_EEENS5_IJNSA_ILi0EEESY_SY_EEEEENS5_IJNS4_10UnderscoreES11_S11_EEEEENS4_18SM100_TMA_2SM_LOADENS4_14ComposedLayoutINS4_7SwizzleILi2ELi4ELi3EEENS4_18smem_ptr_flag_bitsILi8EEENSW_INS5_IJNSA_ILi8EEESG_EEENS5_IJSG_SC_EEEEEEEvNS4_8identityES14_S1E_vS1F_EENS_8epilogue10collective18CollectiveEpilogueINS1H_23Sm100TmaWarpSpecializedILi4ELi2ELi64ELb0ELb0EEEJNS5_IJNSA_ILi128EEESF_SG_EEENS5_IJNSW_IS1M_SC_EENSW_ISG_SC_EEEEESI_SJ_SI_SJ_NS1H_6fusion15FusionCallbacksIS1L_NS1R_17LinCombPerRowBiasISI_fSI_SI_fLi16ELNS_15FloatRoundStyleE2EEES1N_S1Q_JEEENS4_5SM1004TMEM4LOAD26SM100_TMEM_LOAD_32dp32b64xENS4_13SM90_TMA_LOADES1E_NS4_39AutoVectorizingCopyWithAssumedAlignmentILi128EEENS4_14SM90_TMA_STOREES1E_S23_S23_EEEvvEEEEvNT_6ParamsE,"a",@progbits
	.sectionflags	@""
	.align	4
.nv.constant0._ZN7cutlass13device_kernelINS_4gemm6kernel13GemmUniversalIN4cute5tupleIJiiiiEEENS1_10collective13CollectiveMmaINS1_35MainloopSm100TmaUmmaWarpSpecializedILi11ELi2ELi2ENS5_IJNS4_1CILi2EEENSA_ILi1EEESC_EEEEENS5_IJNSA_ILi256EEESF_NSA_ILi64EEEEEENS_12float_e4m3_tENS5_IJlSC_lEEESI_SJ_NS4_8TiledMMAINS4_8MMA_AtomIJNS4_10MMA_TraitsINS4_25SM100_MMA_F8F6F4_2x1SM_SSEJSI_SI_fSF_SF_NS4_17integral_constantINS4_4UMMA5MajorELSQ_0EEESR_NSO_INSP_7ScaleInELSS_0EEEST_EEEEEENS4_6LayoutINS5_IJSC_SC_SC_EEENS5_IJNSA_ILi0EEESY_SY_EEEEENS5_IJNS4_10UnderscoreES11_S11_EEEEENS4_18SM100_TMA_2SM_LOADENS4_14ComposedLayoutINS4_7SwizzleILi2ELi4ELi3EEENS4_18smem_ptr_flag_bitsILi8EEENSW_INS5_IJNSA_ILi8EEESG_EEENS5_IJSG_SC_EEEEEEEvNS4_8identityES14_S1E_vS1F_EENS_8epilogue10collective18CollectiveEpilogueINS1H_23Sm100TmaWarpSpecializedILi4ELi2ELi64ELb0ELb0EEEJNS5_IJNSA_ILi128EEESF_SG_EEENS5_IJNSW_IS1M_SC_EENSW_ISG_SC_EEEEESI_SJ_SI_SJ_NS1H_6fusion15FusionCallbacksIS1L_NS1R_17LinCombPerRowBiasISI_fSI_SI_fLi16ELNS_15FloatRoundStyleE2EEES1N_S1Q_JEEENS4_5SM1004TMEM4LOAD26SM100_TMEM_LOAD_32dp32b64xENS4_13SM90_TMA_LOADES1E_NS4_39AutoVectorizingCopyWithAssumedAlignmentILi128EEENS4_14SM90_TMA_STOREES1E_S23_S23_EEEvvEEEEvNT_6ParamsE:
	.zero		2944


//--------------------- SYMBOLS --------------------------

	.type		.nv.reservedSmem.offset0,@object
	.size		.nv.reservedSmem.offset0,0x4
	.type		.nv.reservedSmem.cap,@object
	.size		.nv.reservedSmem.cap,0x4
	.type		__assertfail,@function
